//
// Generated by NVIDIA NVVM Compiler
//
// Compiler Build ID: CL-36424714
// Cuda compilation tools, release 13.0, V13.0.88
// Based on NVVM 20.0.0
//

.version 9.0
.target sm_100
.address_size 64

	// .globl	_Z7kernel1PfS_i
// _ZZ7kernel1PfS_iE6s_data has been demoted
// _ZZ7kernel2PfS_iE6s_data has been demoted
// _ZZ7kernel3PfS_iE6s_data has been demoted
// _ZZ7kernel4PfS_iE6s_data has been demoted
// _ZZ7kernel5PfS_iE6s_data has been demoted
// _ZZ8reduce06ILj1024EEvPfS0_iE6s_data has been demoted
// _ZZ8reduce06ILj512EEvPfS0_iE6s_data has been demoted
// _ZZ8reduce06ILj256EEvPfS0_iE6s_data has been demoted
// _ZZ8reduce06ILj128EEvPfS0_iE6s_data has been demoted
// _ZZ8reduce06ILj64EEvPfS0_iE6s_data has been demoted
// _ZZ8reduce06ILj32EEvPfS0_iE6s_data has been demoted
// _ZZ8reduce06ILj16EEvPfS0_iE6s_data has been demoted
// _ZZ8reduce06ILj8EEvPfS0_iE6s_data has been demoted
// _ZZ8reduce06ILj4EEvPfS0_iE6s_data has been demoted
// _ZZ8reduce06ILj2EEvPfS0_iE6s_data has been demoted
// _ZZ8reduce06ILj1EEvPfS0_iE6s_data has been demoted
// _ZZ8reduce07ILj1024EEvPfS0_iE6s_data has been demoted
// _ZZ8reduce07ILj512EEvPfS0_iE6s_data has been demoted
// _ZZ8reduce07ILj256EEvPfS0_iE6s_data has been demoted
// _ZZ8reduce07ILj128EEvPfS0_iE6s_data has been demoted
// _ZZ8reduce07ILj64EEvPfS0_iE6s_data has been demoted
// _ZZ8reduce07ILj32EEvPfS0_iE6s_data has been demoted
// _ZZ8reduce07ILj16EEvPfS0_iE6s_data has been demoted
// _ZZ8reduce07ILj8EEvPfS0_iE6s_data has been demoted
// _ZZ8reduce07ILj4EEvPfS0_iE6s_data has been demoted
// _ZZ8reduce07ILj2EEvPfS0_iE6s_data has been demoted
// _ZZ8reduce07ILj1EEvPfS0_iE6s_data has been demoted

.visible .entry _Z7kernel1PfS_i(
	.param .u64 .ptr .align 1 _Z7kernel1PfS_i_param_0,
	.param .u64 .ptr .align 1 _Z7kernel1PfS_i_param_1,
	.param .u32 _Z7kernel1PfS_i_param_2
)
{
	.reg .pred 	%p<8>;
	.reg .b32 	%r<18>;
	.reg .b32 	%f<6>;
	.reg .b64 	%rd<9>;
	// demoted variable
	.shared .align 4 .b8 _ZZ7kernel1PfS_iE6s_data[512];
	ld.param.u64 	%rd1, [_Z7kernel1PfS_i_param_0];
	ld.param.u64 	%rd2, [_Z7kernel1PfS_i_param_1];
	ld.param.u32 	%r8, [_Z7kernel1PfS_i_param_2];
	mov.u32 	%r1, %tid.x;
	mov.u32 	%r2, %ctaid.x;
	mov.u32 	%r3, %ntid.x;
	mad.lo.s32 	%r4, %r2, %r3, %r1;
	setp.ge.u32 	%p1, %r4, %r8;
	shl.b32 	%r9, %r1, 2;
	mov.u32 	%r10, _ZZ7kernel1PfS_iE6s_data;
	add.s32 	%r5, %r10, %r9;
	@%p1 bra 	$L__BB0_2;
	cvta.to.global.u64 	%rd3, %rd1;
	mul.wide.u32 	%rd4, %r4, 4;
	add.s64 	%rd5, %rd3, %rd4;
	ld.global.f32 	%f1, [%rd5];
	st.shared.f32 	[%r5], %f1;
$L__BB0_2:
	bar.sync 	0;
	setp.lt.u32 	%p2, %r3, 2;
	@%p2 bra 	$L__BB0_7;
	mov.b32 	%r17, 1;
$L__BB0_4:
	shl.b32 	%r7, %r17, 1;
	add.s32 	%r12, %r7, -1;
	and.b32  	%r13, %r12, %r1;
	setp.ne.s32 	%p3, %r13, 0;
	add.s32 	%r14, %r17, %r4;
	setp.ge.u32 	%p4, %r14, %r8;
	or.pred  	%p5, %p4, %p3;
	@%p5 bra 	$L__BB0_6;
	shl.b32 	%r15, %r17, 2;
	add.s32 	%r16, %r5, %r15;
	ld.shared.f32 	%f2, [%r16];
	ld.shared.f32 	%f3, [%r5];
	add.f32 	%f4, %f2, %f3;
	st.shared.f32 	[%r5], %f4;
$L__BB0_6:
	bar.sync 	0;
	setp.lt.u32 	%p6, %r7, %r3;
	mov.u32 	%r17, %r7;
	@%p6 bra 	$L__BB0_4;
$L__BB0_7:
	setp.ne.s32 	%p7, %r1, 0;
	@%p7 bra 	$L__BB0_9;
	ld.shared.f32 	%f5, [_ZZ7kernel1PfS_iE6s_data];
	cvta.to.global.u64 	%rd6, %rd2;
	mul.wide.u32 	%rd7, %r2, 4;
	add.s64 	%rd8, %rd6, %rd7;
	st.global.f32 	[%rd8], %f5;
$L__BB0_9:
	ret;

}
	// .globl	_Z7kernel2PfS_i
.visible .entry _Z7kernel2PfS_i(
	.param .u64 .ptr .align 1 _Z7kernel2PfS_i_param_0,
	.param .u64 .ptr .align 1 _Z7kernel2PfS_i_param_1,
	.param .u32 _Z7kernel2PfS_i_param_2
)
{
	.reg .pred 	%p<7>;
	.reg .b32 	%r<23>;
	.reg .b32 	%f<6>;
	.reg .b64 	%rd<9>;
	// demoted variable
	.shared .align 4 .b8 _ZZ7kernel2PfS_iE6s_data[512];
	ld.param.u64 	%rd1, [_Z7kernel2PfS_i_param_0];
	ld.param.u64 	%rd2, [_Z7kernel2PfS_i_param_1];
	ld.param.u32 	%r11, [_Z7kernel2PfS_i_param_2];
	mov.u32 	%r1, %tid.x;
	mov.u32 	%r2, %ctaid.x;
	mov.u32 	%r3, %ntid.x;
	mul.lo.s32 	%r4, %r2, %r3;
	add.s32 	%r5, %r4, %r1;
	setp.ge.u32 	%p1, %r5, %r11;
	@%p1 bra 	$L__BB1_2;
	cvta.to.global.u64 	%rd3, %rd1;
	mul.wide.u32 	%rd4, %r5, 4;
	add.s64 	%rd5, %rd3, %rd4;
	ld.global.f32 	%f1, [%rd5];
	shl.b32 	%r12, %r1, 2;
	mov.u32 	%r13, _ZZ7kernel2PfS_iE6s_data;
	add.s32 	%r14, %r13, %r12;
	st.shared.f32 	[%r14], %f1;
$L__BB1_2:
	bar.sync 	0;
	setp.lt.u32 	%p2, %r3, 2;
	@%p2 bra 	$L__BB1_8;
	shl.b32 	%r6, %r1, 1;
	mov.b32 	%r22, 1;
$L__BB1_4:
	mul.lo.s32 	%r8, %r22, %r6;
	add.s32 	%r9, %r8, %r22;
	setp.ge.u32 	%p3, %r9, %r3;
	@%p3 bra 	$L__BB1_7;
	add.s32 	%r16, %r9, %r4;
	setp.ge.u32 	%p4, %r16, %r11;
	@%p4 bra 	$L__BB1_7;
	shl.b32 	%r17, %r9, 2;
	mov.u32 	%r18, _ZZ7kernel2PfS_iE6s_data;
	add.s32 	%r19, %r18, %r17;
	ld.shared.f32 	%f2, [%r19];
	shl.b32 	%r20, %r8, 2;
	add.s32 	%r21, %r18, %r20;
	ld.shared.f32 	%f3, [%r21];
	add.f32 	%f4, %f2, %f3;
	st.shared.f32 	[%r21], %f4;
$L__BB1_7:
	bar.sync 	0;
	shl.b32 	%r22, %r22, 1;
	setp.lt.u32 	%p5, %r22, %r3;
	@%p5 bra 	$L__BB1_4;
$L__BB1_8:
	setp.ne.s32 	%p6, %r1, 0;
	@%p6 bra 	$L__BB1_10;
	ld.shared.f32 	%f5, [_ZZ7kernel2PfS_iE6s_data];
	cvta.to.global.u64 	%rd6, %rd2;
	mul.wide.u32 	%rd7, %r2, 4;
	add.s64 	%rd8, %rd6, %rd7;
	st.global.f32 	[%rd8], %f5;
$L__BB1_10:
	ret;

}
	// .globl	_Z7kernel3PfS_i
.visible .entry _Z7kernel3PfS_i(
	.param .u64 .ptr .align 1 _Z7kernel3PfS_i_param_0,
	.param .u64 .ptr .align 1 _Z7kernel3PfS_i_param_1,
	.param .u32 _Z7kernel3PfS_i_param_2
)
{
	.reg .pred 	%p<8>;
	.reg .b32 	%r<15>;
	.reg .b32 	%f<6>;
	.reg .b64 	%rd<9>;
	// demoted variable
	.shared .align 4 .b8 _ZZ7kernel3PfS_iE6s_data[512];
	ld.param.u64 	%rd1, [_Z7kernel3PfS_i_param_0];
	ld.param.u64 	%rd2, [_Z7kernel3PfS_i_param_1];
	ld.param.u32 	%r8, [_Z7kernel3PfS_i_param_2];
	mov.u32 	%r1, %tid.x;
	mov.u32 	%r2, %ctaid.x;
	mov.u32 	%r14, %ntid.x;
	mad.lo.s32 	%r4, %r2, %r14, %r1;
	setp.ge.u32 	%p1, %r4, %r8;
	shl.b32 	%r9, %r1, 2;
	mov.u32 	%r10, _ZZ7kernel3PfS_iE6s_data;
	add.s32 	%r5, %r10, %r9;
	@%p1 bra 	$L__BB2_2;
	cvta.to.global.u64 	%rd3, %rd1;
	mul.wide.u32 	%rd4, %r4, 4;
	add.s64 	%rd5, %rd3, %rd4;
	ld.global.f32 	%f1, [%rd5];
	st.shared.f32 	[%r5], %f1;
$L__BB2_2:
	bar.sync 	0;
	setp.lt.u32 	%p2, %r14, 2;
	@%p2 bra 	$L__BB2_6;
$L__BB2_3:
	shr.u32 	%r7, %r14, 1;
	setp.ge.u32 	%p3, %r1, %r7;
	add.s32 	%r11, %r7, %r4;
	setp.ge.u32 	%p4, %r11, %r8;
	or.pred  	%p5, %p3, %p4;
	@%p5 bra 	$L__BB2_5;
	shl.b32 	%r12, %r7, 2;
	add.s32 	%r13, %r5, %r12;
	ld.shared.f32 	%f2, [%r13];
	ld.shared.f32 	%f3, [%r5];
	add.f32 	%f4, %f2, %f3;
	st.shared.f32 	[%r5], %f4;
$L__BB2_5:
	bar.sync 	0;
	setp.gt.u32 	%p6, %r14, 3;
	mov.u32 	%r14, %r7;
	@%p6 bra 	$L__BB2_3;
$L__BB2_6:
	setp.ne.s32 	%p7, %r1, 0;
	@%p7 bra 	$L__BB2_8;
	ld.shared.f32 	%f5, [_ZZ7kernel3PfS_iE6s_data];
	cvta.to.global.u64 	%rd6, %rd2;
	mul.wide.u32 	%rd7, %r2, 4;
	add.s64 	%rd8, %rd6, %rd7;
	st.global.f32 	[%rd8], %f5;
$L__BB2_8:
	ret;

}
	// .globl	_Z7kernel4PfS_i
.visible .entry _Z7kernel4PfS_i(
	.param .u64 .ptr .align 1 _Z7kernel4PfS_i_param_0,
	.param .u64 .ptr .align 1 _Z7kernel4PfS_i_param_1,
	.param .u32 _Z7kernel4PfS_i_param_2
)
{
	.reg .pred 	%p<8>;
	.reg .b32 	%r<18>;
	.reg .b32 	%f<8>;
	.reg .b64 	%rd<11>;
	// demoted variable
	.shared .align 4 .b8 _ZZ7kernel4PfS_iE6s_data[512];
	ld.param.u64 	%rd1, [_Z7kernel4PfS_i_param_0];
	ld.param.u64 	%rd2, [_Z7kernel4PfS_i_param_1];
	ld.param.u32 	%r8, [_Z7kernel4PfS_i_param_2];
	mov.u32 	%r1, %tid.x;
	mov.u32 	%r2, %ctaid.x;
	mov.u32 	%r17, %ntid.x;
	mul.lo.s32 	%r9, %r17, %r2;
	shl.b32 	%r10, %r9, 1;
	add.s32 	%r4, %r10, %r1;
	setp.ge.u32 	%p1, %r4, %r8;
	shl.b32 	%r11, %r1, 2;
	mov.u32 	%r12, _ZZ7kernel4PfS_iE6s_data;
	add.s32 	%r5, %r12, %r11;
	@%p1 bra 	$L__BB3_2;
	cvta.to.global.u64 	%rd3, %rd1;
	mul.wide.u32 	%rd4, %r4, 4;
	add.s64 	%rd5, %rd3, %rd4;
	ld.global.f32 	%f1, [%rd5];
	add.s32 	%r13, %r4, %r17;
	mul.wide.u32 	%rd6, %r13, 4;
	add.s64 	%rd7, %rd3, %rd6;
	ld.global.f32 	%f2, [%rd7];
	add.f32 	%f3, %f1, %f2;
	st.shared.f32 	[%r5], %f3;
$L__BB3_2:
	bar.sync 	0;
	setp.lt.u32 	%p2, %r17, 2;
	@%p2 bra 	$L__BB3_6;
$L__BB3_3:
	shr.u32 	%r7, %r17, 1;
	setp.ge.u32 	%p3, %r1, %r7;
	add.s32 	%r14, %r7, %r4;
	setp.ge.u32 	%p4, %r14, %r8;
	or.pred  	%p5, %p3, %p4;
	@%p5 bra 	$L__BB3_5;
	shl.b32 	%r15, %r7, 2;
	add.s32 	%r16, %r5, %r15;
	ld.shared.f32 	%f4, [%r16];
	ld.shared.f32 	%f5, [%r5];
	add.f32 	%f6, %f4, %f5;
	st.shared.f32 	[%r5], %f6;
$L__BB3_5:
	bar.sync 	0;
	setp.gt.u32 	%p6, %r17, 3;
	mov.u32 	%r17, %r7;
	@%p6 bra 	$L__BB3_3;
$L__BB3_6:
	setp.ne.s32 	%p7, %r1, 0;
	@%p7 bra 	$L__BB3_8;
	ld.shared.f32 	%f7, [_ZZ7kernel4PfS_iE6s_data];
	cvta.to.global.u64 	%rd8, %rd2;
	mul.wide.u32 	%rd9, %r2, 4;
	add.s64 	%rd10, %rd8, %rd9;
	st.global.f32 	[%rd10], %f7;
$L__BB3_8:
	ret;

}
	// .globl	_Z7kernel5PfS_i
.visible .entry _Z7kernel5PfS_i(
	.param .u64 .ptr .align 1 _Z7kernel5PfS_i_param_0,
	.param .u64 .ptr .align 1 _Z7kernel5PfS_i_param_1,
	.param .u32 _Z7kernel5PfS_i_param_2
)
{
	.reg .pred 	%p<9>;
	.reg .b32 	%r<19>;
	.reg .b32 	%f<26>;
	.reg .b64 	%rd<11>;
	// demoted variable
	.shared .align 4 .b8 _ZZ7kernel5PfS_iE6s_data[512];
	ld.param.u64 	%rd1, [_Z7kernel5PfS_i_param_0];
	ld.param.u64 	%rd2, [_Z7kernel5PfS_i_param_1];
	ld.param.u32 	%r8, [_Z7kernel5PfS_i_param_2];
	mov.u32 	%r1, %tid.x;
	mov.u32 	%r2, %ctaid.x;
	mov.u32 	%r18, %ntid.x;
	mul.lo.s32 	%r9, %r18, %r2;
	shl.b32 	%r10, %r9, 1;
	add.s32 	%r4, %r10, %r1;
	setp.ge.u32 	%p1, %r4, %r8;
	shl.b32 	%r11, %r1, 2;
	mov.u32 	%r12, _ZZ7kernel5PfS_iE6s_data;
	add.s32 	%r5, %r12, %r11;
	@%p1 bra 	$L__BB4_2;
	cvta.to.global.u64 	%rd3, %rd1;
	mul.wide.u32 	%rd4, %r4, 4;
	add.s64 	%rd5, %rd3, %rd4;
	ld.global.f32 	%f1, [%rd5];
	add.s32 	%r14, %r4, %r18;
	mul.wide.u32 	%rd6, %r14, 4;
	add.s64 	%rd7, %rd3, %rd6;
	ld.global.f32 	%f2, [%rd7];
	add.f32 	%f3, %f1, %f2;
	st.shared.f32 	[%r5], %f3;
	bra.uni 	$L__BB4_3;
$L__BB4_2:
	mov.b32 	%r13, 0;
	st.shared.u32 	[%r5], %r13;
$L__BB4_3:
	bar.sync 	0;
	setp.lt.u32 	%p2, %r18, 66;
	@%p2 bra 	$L__BB4_7;
$L__BB4_4:
	shr.u32 	%r7, %r18, 1;
	setp.ge.u32 	%p3, %r1, %r7;
	add.s32 	%r15, %r7, %r4;
	setp.ge.u32 	%p4, %r15, %r8;
	or.pred  	%p5, %p3, %p4;
	@%p5 bra 	$L__BB4_6;
	shl.b32 	%r16, %r7, 2;
	add.s32 	%r17, %r5, %r16;
	ld.shared.f32 	%f4, [%r17];
	ld.shared.f32 	%f5, [%r5];
	add.f32 	%f6, %f4, %f5;
	st.shared.f32 	[%r5], %f6;
$L__BB4_6:
	bar.sync 	0;
	setp.gt.u32 	%p6, %r18, 131;
	mov.u32 	%r18, %r7;
	@%p6 bra 	$L__BB4_4;
$L__BB4_7:
	setp.gt.u32 	%p7, %r1, 31;
	@%p7 bra 	$L__BB4_10;
	ld.volatile.shared.f32 	%f7, [%r5+128];
	ld.volatile.shared.f32 	%f8, [%r5];
	add.f32 	%f9, %f7, %f8;
	st.volatile.shared.f32 	[%r5], %f9;
	ld.volatile.shared.f32 	%f10, [%r5+64];
	ld.volatile.shared.f32 	%f11, [%r5];
	add.f32 	%f12, %f10, %f11;
	st.volatile.shared.f32 	[%r5], %f12;
	ld.volatile.shared.f32 	%f13, [%r5+32];
	ld.volatile.shared.f32 	%f14, [%r5];
	add.f32 	%f15, %f13, %f14;
	st.volatile.shared.f32 	[%r5], %f15;
	ld.volatile.shared.f32 	%f16, [%r5+16];
	ld.volatile.shared.f32 	%f17, [%r5];
	add.f32 	%f18, %f16, %f17;
	st.volatile.shared.f32 	[%r5], %f18;
	ld.volatile.shared.f32 	%f19, [%r5+8];
	ld.volatile.shared.f32 	%f20, [%r5];
	add.f32 	%f21, %f19, %f20;
	st.volatile.shared.f32 	[%r5], %f21;
	ld.volatile.shared.f32 	%f22, [%r5+4];
	ld.volatile.shared.f32 	%f23, [%r5];
	add.f32 	%f24, %f22, %f23;
	st.volatile.shared.f32 	[%r5], %f24;
	setp.ne.s32 	%p8, %r1, 0;
	@%p8 bra 	$L__BB4_10;
	ld.shared.f32 	%f25, [_ZZ7kernel5PfS_iE6s_data];
	cvta.to.global.u64 	%rd8, %rd2;
	mul.wide.u32 	%rd9, %r2, 4;
	add.s64 	%rd10, %rd8, %rd9;
	st.global.f32 	[%rd10], %f25;
$L__BB4_10:
	ret;

}
	// .globl	_Z8reduce06ILj1024EEvPfS0_i
.visible .entry _Z8reduce06ILj1024EEvPfS0_i(
	.param .u64 .ptr .align 1 _Z8reduce06ILj1024EEvPfS0_i_param_0,
	.param .u64 .ptr .align 1 _Z8reduce06ILj1024EEvPfS0_i_param_1,
	.param .u32 _Z8reduce06ILj1024EEvPfS0_i_param_2
)
{
	.reg .pred 	%p<8>;
	.reg .b32 	%r<13>;
	.reg .b32 	%f<35>;
	.reg .b64 	%rd<11>;
	// demoted variable
	.shared .align 4 .b8 _ZZ8reduce06ILj1024EEvPfS0_iE6s_data[512];
	ld.param.u64 	%rd1, [_Z8reduce06ILj1024EEvPfS0_i_param_0];
	ld.param.u64 	%rd2, [_Z8reduce06ILj1024EEvPfS0_i_param_1];
	ld.param.u32 	%r6, [_Z8reduce06ILj1024EEvPfS0_i_param_2];
	mov.u32 	%r1, %tid.x;
	mov.u32 	%r2, %ctaid.x;
	mov.u32 	%r3, %ntid.x;
	mul.lo.s32 	%r7, %r3, %r2;
	shl.b32 	%r8, %r7, 1;
	add.s32 	%r4, %r8, %r1;
	setp.ge.u32 	%p1, %r4, %r6;
	shl.b32 	%r9, %r1, 2;
	mov.u32 	%r10, _ZZ8reduce06ILj1024EEvPfS0_iE6s_data;
	add.s32 	%r5, %r10, %r9;
	@%p1 bra 	$L__BB5_2;
	cvta.to.global.u64 	%rd3, %rd1;
	mul.wide.u32 	%rd4, %r4, 4;
	add.s64 	%rd5, %rd3, %rd4;
	ld.global.f32 	%f1, [%rd5];
	add.s32 	%r12, %r4, %r3;
	mul.wide.u32 	%rd6, %r12, 4;
	add.s64 	%rd7, %rd3, %rd6;
	ld.global.f32 	%f2, [%rd7];
	add.f32 	%f3, %f1, %f2;
	st.shared.f32 	[%r5], %f3;
	bra.uni 	$L__BB5_3;
$L__BB5_2:
	mov.b32 	%r11, 0;
	st.shared.u32 	[%r5], %r11;
$L__BB5_3:
	bar.sync 	0;
	setp.gt.u32 	%p2, %r1, 511;
	@%p2 bra 	$L__BB5_5;
	ld.shared.f32 	%f4, [%r5+2048];
	ld.shared.f32 	%f5, [%r5];
	add.f32 	%f6, %f4, %f5;
	st.shared.f32 	[%r5], %f6;
$L__BB5_5:
	bar.sync 	0;
	setp.gt.u32 	%p3, %r1, 255;
	@%p3 bra 	$L__BB5_7;
	ld.shared.f32 	%f7, [%r5+1024];
	ld.shared.f32 	%f8, [%r5];
	add.f32 	%f9, %f7, %f8;
	st.shared.f32 	[%r5], %f9;
$L__BB5_7:
	bar.sync 	0;
	setp.gt.u32 	%p4, %r1, 127;
	@%p4 bra 	$L__BB5_9;
	ld.shared.f32 	%f10, [%r5+512];
	ld.shared.f32 	%f11, [%r5];
	add.f32 	%f12, %f10, %f11;
	st.shared.f32 	[%r5], %f12;
$L__BB5_9:
	bar.sync 	0;
	setp.gt.u32 	%p5, %r1, 63;
	@%p5 bra 	$L__BB5_11;
	ld.shared.f32 	%f13, [%r5+256];
	ld.shared.f32 	%f14, [%r5];
	add.f32 	%f15, %f13, %f14;
	st.shared.f32 	[%r5], %f15;
$L__BB5_11:
	bar.sync 	0;
	setp.gt.u32 	%p6, %r1, 31;
	@%p6 bra 	$L__BB5_14;
	ld.volatile.shared.f32 	%f16, [%r5+128];
	ld.volatile.shared.f32 	%f17, [%r5];
	add.f32 	%f18, %f16, %f17;
	st.volatile.shared.f32 	[%r5], %f18;
	ld.volatile.shared.f32 	%f19, [%r5+64];
	ld.volatile.shared.f32 	%f20, [%r5];
	add.f32 	%f21, %f19, %f20;
	st.volatile.shared.f32 	[%r5], %f21;
	ld.volatile.shared.f32 	%f22, [%r5+32];
	ld.volatile.shared.f32 	%f23, [%r5];
	add.f32 	%f24, %f22, %f23;
	st.volatile.shared.f32 	[%r5], %f24;
	ld.volatile.shared.f32 	%f25, [%r5+16];
	ld.volatile.shared.f32 	%f26, [%r5];
	add.f32 	%f27, %f25, %f26;
	st.volatile.shared.f32 	[%r5], %f27;
	ld.volatile.shared.f32 	%f28, [%r5+8];
	ld.volatile.shared.f32 	%f29, [%r5];
	add.f32 	%f30, %f28, %f29;
	st.volatile.shared.f32 	[%r5], %f30;
	ld.volatile.shared.f32 	%f31, [%r5+4];
	ld.volatile.shared.f32 	%f32, [%r5];
	add.f32 	%f33, %f31, %f32;
	st.volatile.shared.f32 	[%r5], %f33;
	setp.ne.s32 	%p7, %r1, 0;
	@%p7 bra 	$L__BB5_14;
	ld.shared.f32 	%f34, [_ZZ8reduce06ILj1024EEvPfS0_iE6s_data];
	cvta.to.global.u64 	%rd8, %rd2;
	mul.wide.u32 	%rd9, %r2, 4;
	add.s64 	%rd10, %rd8, %rd9;
	st.global.f32 	[%rd10], %f34;
$L__BB5_14:
	ret;

}
	// .globl	_Z8reduce06ILj512EEvPfS0_i
.visible .entry _Z8reduce06ILj512EEvPfS0_i(
	.param .u64 .ptr .align 1 _Z8reduce06ILj512EEvPfS0_i_param_0,
	.param .u64 .ptr .align 1 _Z8reduce06ILj512EEvPfS0_i_param_1,
	.param .u32 _Z8reduce06ILj512EEvPfS0_i_param_2
)
{
	.reg .pred 	%p<7>;
	.reg .b32 	%r<13>;
	.reg .b32 	%f<32>;
	.reg .b64 	%rd<11>;
	// demoted variable
	.shared .align 4 .b8 _ZZ8reduce06ILj512EEvPfS0_iE6s_data[512];
	ld.param.u64 	%rd1, [_Z8reduce06ILj512EEvPfS0_i_param_0];
	ld.param.u64 	%rd2, [_Z8reduce06ILj512EEvPfS0_i_param_1];
	ld.param.u32 	%r6, [_Z8reduce06ILj512EEvPfS0_i_param_2];
	mov.u32 	%r1, %tid.x;
	mov.u32 	%r2, %ctaid.x;
	mov.u32 	%r3, %ntid.x;
	mul.lo.s32 	%r7, %r3, %r2;
	shl.b32 	%r8, %r7, 1;
	add.s32 	%r4, %r8, %r1;
	setp.ge.u32 	%p1, %r4, %r6;
	shl.b32 	%r9, %r1, 2;
	mov.u32 	%r10, _ZZ8reduce06ILj512EEvPfS0_iE6s_data;
	add.s32 	%r5, %r10, %r9;
	@%p1 bra 	$L__BB6_2;
	cvta.to.global.u64 	%rd3, %rd1;
	mul.wide.u32 	%rd4, %r4, 4;
	add.s64 	%rd5, %rd3, %rd4;
	ld.global.f32 	%f1, [%rd5];
	add.s32 	%r12, %r4, %r3;
	mul.wide.u32 	%rd6, %r12, 4;
	add.s64 	%rd7, %rd3, %rd6;
	ld.global.f32 	%f2, [%rd7];
	add.f32 	%f3, %f1, %f2;
	st.shared.f32 	[%r5], %f3;
	bra.uni 	$L__BB6_3;
$L__BB6_2:
	mov.b32 	%r11, 0;
	st.shared.u32 	[%r5], %r11;
$L__BB6_3:
	bar.sync 	0;
	setp.gt.u32 	%p2, %r1, 255;
	@%p2 bra 	$L__BB6_5;
	ld.shared.f32 	%f4, [%r5+1024];
	ld.shared.f32 	%f5, [%r5];
	add.f32 	%f6, %f4, %f5;
	st.shared.f32 	[%r5], %f6;
$L__BB6_5:
	bar.sync 	0;
	setp.gt.u32 	%p3, %r1, 127;
	@%p3 bra 	$L__BB6_7;
	ld.shared.f32 	%f7, [%r5+512];
	ld.shared.f32 	%f8, [%r5];
	add.f32 	%f9, %f7, %f8;
	st.shared.f32 	[%r5], %f9;
$L__BB6_7:
	bar.sync 	0;
	setp.gt.u32 	%p4, %r1, 63;
	@%p4 bra 	$L__BB6_9;
	ld.shared.f32 	%f10, [%r5+256];
	ld.shared.f32 	%f11, [%r5];
	add.f32 	%f12, %f10, %f11;
	st.shared.f32 	[%r5], %f12;
$L__BB6_9:
	bar.sync 	0;
	setp.gt.u32 	%p5, %r1, 31;
	@%p5 bra 	$L__BB6_12;
	ld.volatile.shared.f32 	%f13, [%r5+128];
	ld.volatile.shared.f32 	%f14, [%r5];
	add.f32 	%f15, %f13, %f14;
	st.volatile.shared.f32 	[%r5], %f15;
	ld.volatile.shared.f32 	%f16, [%r5+64];
	ld.volatile.shared.f32 	%f17, [%r5];
	add.f32 	%f18, %f16, %f17;
	st.volatile.shared.f32 	[%r5], %f18;
	ld.volatile.shared.f32 	%f19, [%r5+32];
	ld.volatile.shared.f32 	%f20, [%r5];
	add.f32 	%f21, %f19, %f20;
	st.volatile.shared.f32 	[%r5], %f21;
	ld.volatile.shared.f32 	%f22, [%r5+16];
	ld.volatile.shared.f32 	%f23, [%r5];
	add.f32 	%f24, %f22, %f23;
	st.volatile.shared.f32 	[%r5], %f24;
	ld.volatile.shared.f32 	%f25, [%r5+8];
	ld.volatile.shared.f32 	%f26, [%r5];
	add.f32 	%f27, %f25, %f26;
	st.volatile.shared.f32 	[%r5], %f27;
	ld.volatile.shared.f32 	%f28, [%r5+4];
	ld.volatile.shared.f32 	%f29, [%r5];
	add.f32 	%f30, %f28, %f29;
	st.volatile.shared.f32 	[%r5], %f30;
	setp.ne.s32 	%p6, %r1, 0;
	@%p6 bra 	$L__BB6_12;
	ld.shared.f32 	%f31, [_ZZ8reduce06ILj512EEvPfS0_iE6s_data];
	cvta.to.global.u64 	%rd8, %rd2;
	mul.wide.u32 	%rd9, %r2, 4;
	add.s64 	%rd10, %rd8, %rd9;
	st.global.f32 	[%rd10], %f31;
$L__BB6_12:
	ret;

}
	// .globl	_Z8reduce06ILj256EEvPfS0_i
.visible .entry _Z8reduce06ILj256EEvPfS0_i(
	.param .u64 .ptr .align 1 _Z8reduce06ILj256EEvPfS0_i_param_0,
	.param .u64 .ptr .align 1 _Z8reduce06ILj256EEvPfS0_i_param_1,
	.param .u32 _Z8reduce06ILj256EEvPfS0_i_param_2
)
{
	.reg .pred 	%p<6>;
	.reg .b32 	%r<13>;
	.reg .b32 	%f<29>;
	.reg .b64 	%rd<11>;
	// demoted variable
	.shared .align 4 .b8 _ZZ8reduce06ILj256EEvPfS0_iE6s_data[512];
	ld.param.u64 	%rd1, [_Z8reduce06ILj256EEvPfS0_i_param_0];
	ld.param.u64 	%rd2, [_Z8reduce06ILj256EEvPfS0_i_param_1];
	ld.param.u32 	%r6, [_Z8reduce06ILj256EEvPfS0_i_param_2];
	mov.u32 	%r1, %tid.x;
	mov.u32 	%r2, %ctaid.x;
	mov.u32 	%r3, %ntid.x;
	mul.lo.s32 	%r7, %r3, %r2;
	shl.b32 	%r8, %r7, 1;
	add.s32 	%r4, %r8, %r1;
	setp.ge.u32 	%p1, %r4, %r6;
	shl.b32 	%r9, %r1, 2;
	mov.u32 	%r10, _ZZ8reduce06ILj256EEvPfS0_iE6s_data;
	add.s32 	%r5, %r10, %r9;
	@%p1 bra 	$L__BB7_2;
	cvta.to.global.u64 	%rd3, %rd1;
	mul.wide.u32 	%rd4, %r4, 4;
	add.s64 	%rd5, %rd3, %rd4;
	ld.global.f32 	%f1, [%rd5];
	add.s32 	%r12, %r4, %r3;
	mul.wide.u32 	%rd6, %r12, 4;
	add.s64 	%rd7, %rd3, %rd6;
	ld.global.f32 	%f2, [%rd7];
	add.f32 	%f3, %f1, %f2;
	st.shared.f32 	[%r5], %f3;
	bra.uni 	$L__BB7_3;
$L__BB7_2:
	mov.b32 	%r11, 0;
	st.shared.u32 	[%r5], %r11;
$L__BB7_3:
	bar.sync 	0;
	setp.gt.u32 	%p2, %r1, 127;
	@%p2 bra 	$L__BB7_5;
	ld.shared.f32 	%f4, [%r5+512];
	ld.shared.f32 	%f5, [%r5];
	add.f32 	%f6, %f4, %f5;
	st.shared.f32 	[%r5], %f6;
$L__BB7_5:
	bar.sync 	0;
	setp.gt.u32 	%p3, %r1, 63;
	@%p3 bra 	$L__BB7_7;
	ld.shared.f32 	%f7, [%r5+256];
	ld.shared.f32 	%f8, [%r5];
	add.f32 	%f9, %f7, %f8;
	st.shared.f32 	[%r5], %f9;
$L__BB7_7:
	bar.sync 	0;
	setp.gt.u32 	%p4, %r1, 31;
	@%p4 bra 	$L__BB7_10;
	ld.volatile.shared.f32 	%f10, [%r5+128];
	ld.volatile.shared.f32 	%f11, [%r5];
	add.f32 	%f12, %f10, %f11;
	st.volatile.shared.f32 	[%r5], %f12;
	ld.volatile.shared.f32 	%f13, [%r5+64];
	ld.volatile.shared.f32 	%f14, [%r5];
	add.f32 	%f15, %f13, %f14;
	st.volatile.shared.f32 	[%r5], %f15;
	ld.volatile.shared.f32 	%f16, [%r5+32];
	ld.volatile.shared.f32 	%f17, [%r5];
	add.f32 	%f18, %f16, %f17;
	st.volatile.shared.f32 	[%r5], %f18;
	ld.volatile.shared.f32 	%f19, [%r5+16];
	ld.volatile.shared.f32 	%f20, [%r5];
	add.f32 	%f21, %f19, %f20;
	st.volatile.shared.f32 	[%r5], %f21;
	ld.volatile.shared.f32 	%f22, [%r5+8];
	ld.volatile.shared.f32 	%f23, [%r5];
	add.f32 	%f24, %f22, %f23;
	st.volatile.shared.f32 	[%r5], %f24;
	ld.volatile.shared.f32 	%f25, [%r5+4];
	ld.volatile.shared.f32 	%f26, [%r5];
	add.f32 	%f27, %f25, %f26;
	st.volatile.shared.f32 	[%r5], %f27;
	setp.ne.s32 	%p5, %r1, 0;
	@%p5 bra 	$L__BB7_10;
	ld.shared.f32 	%f28, [_ZZ8reduce06ILj256EEvPfS0_iE6s_data];
	cvta.to.global.u64 	%rd8, %rd2;
	mul.wide.u32 	%rd9, %r2, 4;
	add.s64 	%rd10, %rd8, %rd9;
	st.global.f32 	[%rd10], %f28;
$L__BB7_10:
	ret;

}
	// .globl	_Z8reduce06ILj128EEvPfS0_i
.visible .entry _Z8reduce06ILj128EEvPfS0_i(
	.param .u64 .ptr .align 1 _Z8reduce06ILj128EEvPfS0_i_param_0,
	.param .u64 .ptr .align 1 _Z8reduce06ILj128EEvPfS0_i_param_1,
	.param .u32 _Z8reduce06ILj128EEvPfS0_i_param_2
)
{
	.reg .pred 	%p<5>;
	.reg .b32 	%r<13>;
	.reg .b32 	%f<26>;
	.reg .b64 	%rd<11>;
	// demoted variable
	.shared .align 4 .b8 _ZZ8reduce06ILj128EEvPfS0_iE6s_data[512];
	ld.param.u64 	%rd1, [_Z8reduce06ILj128EEvPfS0_i_param_0];
	ld.param.u64 	%rd2, [_Z8reduce06ILj128EEvPfS0_i_param_1];
	ld.param.u32 	%r6, [_Z8reduce06ILj128EEvPfS0_i_param_2];
	mov.u32 	%r1, %tid.x;
	mov.u32 	%r2, %ctaid.x;
	mov.u32 	%r3, %ntid.x;
	mul.lo.s32 	%r7, %r3, %r2;
	shl.b32 	%r8, %r7, 1;
	add.s32 	%r4, %r8, %r1;
	setp.ge.u32 	%p1, %r4, %r6;
	shl.b32 	%r9, %r1, 2;
	mov.u32 	%r10, _ZZ8reduce06ILj128EEvPfS0_iE6s_data;
	add.s32 	%r5, %r10, %r9;
	@%p1 bra 	$L__BB8_2;
	cvta.to.global.u64 	%rd3, %rd1;
	mul.wide.u32 	%rd4, %r4, 4;
	add.s64 	%rd5, %rd3, %rd4;
	ld.global.f32 	%f1, [%rd5];
	add.s32 	%r12, %r4, %r3;
	mul.wide.u32 	%rd6, %r12, 4;
	add.s64 	%rd7, %rd3, %rd6;
	ld.global.f32 	%f2, [%rd7];
	add.f32 	%f3, %f1, %f2;
	st.shared.f32 	[%r5], %f3;
	bra.uni 	$L__BB8_3;
$L__BB8_2:
	mov.b32 	%r11, 0;
	st.shared.u32 	[%r5], %r11;
$L__BB8_3:
	bar.sync 	0;
	setp.gt.u32 	%p2, %r1, 63;
	@%p2 bra 	$L__BB8_5;
	ld.shared.f32 	%f4, [%r5+256];
	ld.shared.f32 	%f5, [%r5];
	add.f32 	%f6, %f4, %f5;
	st.shared.f32 	[%r5], %f6;
$L__BB8_5:
	bar.sync 	0;
	setp.gt.u32 	%p3, %r1, 31;
	@%p3 bra 	$L__BB8_8;
	ld.volatile.shared.f32 	%f7, [%r5+128];
	ld.volatile.shared.f32 	%f8, [%r5];
	add.f32 	%f9, %f7, %f8;
	st.volatile.shared.f32 	[%r5], %f9;
	ld.volatile.shared.f32 	%f10, [%r5+64];
	ld.volatile.shared.f32 	%f11, [%r5];
	add.f32 	%f12, %f10, %f11;
	st.volatile.shared.f32 	[%r5], %f12;
	ld.volatile.shared.f32 	%f13, [%r5+32];
	ld.volatile.shared.f32 	%f14, [%r5];
	add.f32 	%f15, %f13, %f14;
	st.volatile.shared.f32 	[%r5], %f15;
	ld.volatile.shared.f32 	%f16, [%r5+16];
	ld.volatile.shared.f32 	%f17, [%r5];
	add.f32 	%f18, %f16, %f17;
	st.volatile.shared.f32 	[%r5], %f18;
	ld.volatile.shared.f32 	%f19, [%r5+8];
	ld.volatile.shared.f32 	%f20, [%r5];
	add.f32 	%f21, %f19, %f20;
	st.volatile.shared.f32 	[%r5], %f21;
	ld.volatile.shared.f32 	%f22, [%r5+4];
	ld.volatile.shared.f32 	%f23, [%r5];
	add.f32 	%f24, %f22, %f23;
	st.volatile.shared.f32 	[%r5], %f24;
	setp.ne.s32 	%p4, %r1, 0;
	@%p4 bra 	$L__BB8_8;
	ld.shared.f32 	%f25, [_ZZ8reduce06ILj128EEvPfS0_iE6s_data];
	cvta.to.global.u64 	%rd8, %rd2;
	mul.wide.u32 	%rd9, %r2, 4;
	add.s64 	%rd10, %rd8, %rd9;
	st.global.f32 	[%rd10], %f25;
$L__BB8_8:
	ret;

}
	// .globl	_Z8reduce06ILj64EEvPfS0_i
.visible .entry _Z8reduce06ILj64EEvPfS0_i(
	.param .u64 .ptr .align 1 _Z8reduce06ILj64EEvPfS0_i_param_0,
	.param .u64 .ptr .align 1 _Z8reduce06ILj64EEvPfS0_i_param_1,
	.param .u32 _Z8reduce06ILj64EEvPfS0_i_param_2
)
{
	.reg .pred 	%p<4>;
	.reg .b32 	%r<13>;
	.reg .b32 	%f<23>;
	.reg .b64 	%rd<11>;
	// demoted variable
	.shared .align 4 .b8 _ZZ8reduce06ILj64EEvPfS0_iE6s_data[512];
	ld.param.u64 	%rd1, [_Z8reduce06ILj64EEvPfS0_i_param_0];
	ld.param.u64 	%rd2, [_Z8reduce06ILj64EEvPfS0_i_param_1];
	ld.param.u32 	%r6, [_Z8reduce06ILj64EEvPfS0_i_param_2];
	mov.u32 	%r1, %tid.x;
	mov.u32 	%r2, %ctaid.x;
	mov.u32 	%r3, %ntid.x;
	mul.lo.s32 	%r7, %r3, %r2;
	shl.b32 	%r8, %r7, 1;
	add.s32 	%r4, %r8, %r1;
	setp.ge.u32 	%p1, %r4, %r6;
	shl.b32 	%r9, %r1, 2;
	mov.u32 	%r10, _ZZ8reduce06ILj64EEvPfS0_iE6s_data;
	add.s32 	%r5, %r10, %r9;
	@%p1 bra 	$L__BB9_2;
	cvta.to.global.u64 	%rd3, %rd1;
	mul.wide.u32 	%rd4, %r4, 4;
	add.s64 	%rd5, %rd3, %rd4;
	ld.global.f32 	%f1, [%rd5];
	add.s32 	%r12, %r4, %r3;
	mul.wide.u32 	%rd6, %r12, 4;
	add.s64 	%rd7, %rd3, %rd6;
	ld.global.f32 	%f2, [%rd7];
	add.f32 	%f3, %f1, %f2;
	st.shared.f32 	[%r5], %f3;
	bra.uni 	$L__BB9_3;
$L__BB9_2:
	mov.b32 	%r11, 0;
	st.shared.u32 	[%r5], %r11;
$L__BB9_3:
	bar.sync 	0;
	setp.gt.u32 	%p2, %r1, 31;
	@%p2 bra 	$L__BB9_6;
	ld.volatile.shared.f32 	%f4, [%r5+128];
	ld.volatile.shared.f32 	%f5, [%r5];
	add.f32 	%f6, %f4, %f5;
	st.volatile.shared.f32 	[%r5], %f6;
	ld.volatile.shared.f32 	%f7, [%r5+64];
	ld.volatile.shared.f32 	%f8, [%r5];
	add.f32 	%f9, %f7, %f8;
	st.volatile.shared.f32 	[%r5], %f9;
	ld.volatile.shared.f32 	%f10, [%r5+32];
	ld.volatile.shared.f32 	%f11, [%r5];
	add.f32 	%f12, %f10, %f11;
	st.volatile.shared.f32 	[%r5], %f12;
	ld.volatile.shared.f32 	%f13, [%r5+16];
	ld.volatile.shared.f32 	%f14, [%r5];
	add.f32 	%f15, %f13, %f14;
	st.volatile.shared.f32 	[%r5], %f15;
	ld.volatile.shared.f32 	%f16, [%r5+8];
	ld.volatile.shared.f32 	%f17, [%r5];
	add.f32 	%f18, %f16, %f17;
	st.volatile.shared.f32 	[%r5], %f18;
	ld.volatile.shared.f32 	%f19, [%r5+4];
	ld.volatile.shared.f32 	%f20, [%r5];
	add.f32 	%f21, %f19, %f20;
	st.volatile.shared.f32 	[%r5], %f21;
	setp.ne.s32 	%p3, %r1, 0;
	@%p3 bra 	$L__BB9_6;
	ld.shared.f32 	%f22, [_ZZ8reduce06ILj64EEvPfS0_iE6s_data];
	cvta.to.global.u64 	%rd8, %rd2;
	mul.wide.u32 	%rd9, %r2, 4;
	add.s64 	%rd10, %rd8, %rd9;
	st.global.f32 	[%rd10], %f22;
$L__BB9_6:
	ret;

}
	// .globl	_Z8reduce06ILj32EEvPfS0_i
.visible .entry _Z8reduce06ILj32EEvPfS0_i(
	.param .u64 .ptr .align 1 _Z8reduce06ILj32EEvPfS0_i_param_0,
	.param .u64 .ptr .align 1 _Z8reduce06ILj32EEvPfS0_i_param_1,
	.param .u32 _Z8reduce06ILj32EEvPfS0_i_param_2
)
{
	.reg .pred 	%p<4>;
	.reg .b32 	%r<13>;
	.reg .b32 	%f<20>;
	.reg .b64 	%rd<11>;
	// demoted variable
	.shared .align 4 .b8 _ZZ8reduce06ILj32EEvPfS0_iE6s_data[512];
	ld.param.u64 	%rd1, [_Z8reduce06ILj32EEvPfS0_i_param_0];
	ld.param.u64 	%rd2, [_Z8reduce06ILj32EEvPfS0_i_param_1];
	ld.param.u32 	%r6, [_Z8reduce06ILj32EEvPfS0_i_param_2];
	mov.u32 	%r1, %tid.x;
	mov.u32 	%r2, %ctaid.x;
	mov.u32 	%r3, %ntid.x;
	mul.lo.s32 	%r7, %r3, %r2;
	shl.b32 	%r8, %r7, 1;
	add.s32 	%r4, %r8, %r1;
	setp.ge.u32 	%p1, %r4, %r6;
	shl.b32 	%r9, %r1, 2;
	mov.u32 	%r10, _ZZ8reduce06ILj32EEvPfS0_iE6s_data;
	add.s32 	%r5, %r10, %r9;
	@%p1 bra 	$L__BB10_2;
	cvta.to.global.u64 	%rd3, %rd1;
	mul.wide.u32 	%rd4, %r4, 4;
	add.s64 	%rd5, %rd3, %rd4;
	ld.global.f32 	%f1, [%rd5];
	add.s32 	%r12, %r4, %r3;
	mul.wide.u32 	%rd6, %r12, 4;
	add.s64 	%rd7, %rd3, %rd6;
	ld.global.f32 	%f2, [%rd7];
	add.f32 	%f3, %f1, %f2;
	st.shared.f32 	[%r5], %f3;
	bra.uni 	$L__BB10_3;
$L__BB10_2:
	mov.b32 	%r11, 0;
	st.shared.u32 	[%r5], %r11;
$L__BB10_3:
	bar.sync 	0;
	setp.gt.u32 	%p2, %r1, 31;
	@%p2 bra 	$L__BB10_6;
	ld.volatile.shared.f32 	%f4, [%r5+64];
	ld.volatile.shared.f32 	%f5, [%r5];
	add.f32 	%f6, %f4, %f5;
	st.volatile.shared.f32 	[%r5], %f6;
	ld.volatile.shared.f32 	%f7, [%r5+32];
	ld.volatile.shared.f32 	%f8, [%r5];
	add.f32 	%f9, %f7, %f8;
	st.volatile.shared.f32 	[%r5], %f9;
	ld.volatile.shared.f32 	%f10, [%r5+16];
	ld.volatile.shared.f32 	%f11, [%r5];
	add.f32 	%f12, %f10, %f11;
	st.volatile.shared.f32 	[%r5], %f12;
	ld.volatile.shared.f32 	%f13, [%r5+8];
	ld.volatile.shared.f32 	%f14, [%r5];
	add.f32 	%f15, %f13, %f14;
	st.volatile.shared.f32 	[%r5], %f15;
	ld.volatile.shared.f32 	%f16, [%r5+4];
	ld.volatile.shared.f32 	%f17, [%r5];
	add.f32 	%f18, %f16, %f17;
	st.volatile.shared.f32 	[%r5], %f18;
	setp.ne.s32 	%p3, %r1, 0;
	@%p3 bra 	$L__BB10_6;
	ld.shared.f32 	%f19, [_ZZ8reduce06ILj32EEvPfS0_iE6s_data];
	cvta.to.global.u64 	%rd8, %rd2;
	mul.wide.u32 	%rd9, %r2, 4;
	add.s64 	%rd10, %rd8, %rd9;
	st.global.f32 	[%rd10], %f19;
$L__BB10_6:
	ret;

}
	// .globl	_Z8reduce06ILj16EEvPfS0_i
.visible .entry _Z8reduce06ILj16EEvPfS0_i(
	.param .u64 .ptr .align 1 _Z8reduce06ILj16EEvPfS0_i_param_0,
	.param .u64 .ptr .align 1 _Z8reduce06ILj16EEvPfS0_i_param_1,
	.param .u32 _Z8reduce06ILj16EEvPfS0_i_param_2
)
{
	.reg .pred 	%p<4>;
	.reg .b32 	%r<13>;
	.reg .b32 	%f<17>;
	.reg .b64 	%rd<11>;
	// demoted variable
	.shared .align 4 .b8 _ZZ8reduce06ILj16EEvPfS0_iE6s_data[512];
	ld.param.u64 	%rd1, [_Z8reduce06ILj16EEvPfS0_i_param_0];
	ld.param.u64 	%rd2, [_Z8reduce06ILj16EEvPfS0_i_param_1];
	ld.param.u32 	%r6, [_Z8reduce06ILj16EEvPfS0_i_param_2];
	mov.u32 	%r1, %tid.x;
	mov.u32 	%r2, %ctaid.x;
	mov.u32 	%r3, %ntid.x;
	mul.lo.s32 	%r7, %r3, %r2;
	shl.b32 	%r8, %r7, 1;
	add.s32 	%r4, %r8, %r1;
	setp.ge.u32 	%p1, %r4, %r6;
	shl.b32 	%r9, %r1, 2;
	mov.u32 	%r10, _ZZ8reduce06ILj16EEvPfS0_iE6s_data;
	add.s32 	%r5, %r10, %r9;
	@%p1 bra 	$L__BB11_2;
	cvta.to.global.u64 	%rd3, %rd1;
	mul.wide.u32 	%rd4, %r4, 4;
	add.s64 	%rd5, %rd3, %rd4;
	ld.global.f32 	%f1, [%rd5];
	add.s32 	%r12, %r4, %r3;
	mul.wide.u32 	%rd6, %r12, 4;
	add.s64 	%rd7, %rd3, %rd6;
	ld.global.f32 	%f2, [%rd7];
	add.f32 	%f3, %f1, %f2;
	st.shared.f32 	[%r5], %f3;
	bra.uni 	$L__BB11_3;
$L__BB11_2:
	mov.b32 	%r11, 0;
	st.shared.u32 	[%r5], %r11;
$L__BB11_3:
	bar.sync 	0;
	setp.gt.u32 	%p2, %r1, 31;
	@%p2 bra 	$L__BB11_6;
	ld.volatile.shared.f32 	%f4, [%r5+32];
	ld.volatile.shared.f32 	%f5, [%r5];
	add.f32 	%f6, %f4, %f5;
	st.volatile.shared.f32 	[%r5], %f6;
	ld.volatile.shared.f32 	%f7, [%r5+16];
	ld.volatile.shared.f32 	%f8, [%r5];
	add.f32 	%f9, %f7, %f8;
	st.volatile.shared.f32 	[%r5], %f9;
	ld.volatile.shared.f32 	%f10, [%r5+8];
	ld.volatile.shared.f32 	%f11, [%r5];
	add.f32 	%f12, %f10, %f11;
	st.volatile.shared.f32 	[%r5], %f12;
	ld.volatile.shared.f32 	%f13, [%r5+4];
	ld.volatile.shared.f32 	%f14, [%r5];
	add.f32 	%f15, %f13, %f14;
	st.volatile.shared.f32 	[%r5], %f15;
	setp.ne.s32 	%p3, %r1, 0;
	@%p3 bra 	$L__BB11_6;
	ld.shared.f32 	%f16, [_ZZ8reduce06ILj16EEvPfS0_iE6s_data];
	cvta.to.global.u64 	%rd8, %rd2;
	mul.wide.u32 	%rd9, %r2, 4;
	add.s64 	%rd10, %rd8, %rd9;
	st.global.f32 	[%rd10], %f16;
$L__BB11_6:
	ret;

}
	// .globl	_Z8reduce06ILj8EEvPfS0_i
.visible .entry _Z8reduce06ILj8EEvPfS0_i(
	.param .u64 .ptr .align 1 _Z8reduce06ILj8EEvPfS0_i_param_0,
	.param .u64 .ptr .align 1 _Z8reduce06ILj8EEvPfS0_i_param_1,
	.param .u32 _Z8reduce06ILj8EEvPfS0_i_param_2
)
{
	.reg .pred 	%p<4>;
	.reg .b32 	%r<13>;
	.reg .b32 	%f<14>;
	.reg .b64 	%rd<11>;
	// demoted variable
	.shared .align 4 .b8 _ZZ8reduce06ILj8EEvPfS0_iE6s_data[512];
	ld.param.u64 	%rd1, [_Z8reduce06ILj8EEvPfS0_i_param_0];
	ld.param.u64 	%rd2, [_Z8reduce06ILj8EEvPfS0_i_param_1];
	ld.param.u32 	%r6, [_Z8reduce06ILj8EEvPfS0_i_param_2];
	mov.u32 	%r1, %tid.x;
	mov.u32 	%r2, %ctaid.x;
	mov.u32 	%r3, %ntid.x;
	mul.lo.s32 	%r7, %r3, %r2;
	shl.b32 	%r8, %r7, 1;
	add.s32 	%r4, %r8, %r1;
	setp.ge.u32 	%p1, %r4, %r6;
	shl.b32 	%r9, %r1, 2;
	mov.u32 	%r10, _ZZ8reduce06ILj8EEvPfS0_iE6s_data;
	add.s32 	%r5, %r10, %r9;
	@%p1 bra 	$L__BB12_2;
	cvta.to.global.u64 	%rd3, %rd1;
	mul.wide.u32 	%rd4, %r4, 4;
	add.s64 	%rd5, %rd3, %rd4;
	ld.global.f32 	%f1, [%rd5];
	add.s32 	%r12, %r4, %r3;
	mul.wide.u32 	%rd6, %r12, 4;
	add.s64 	%rd7, %rd3, %rd6;
	ld.global.f32 	%f2, [%rd7];
	add.f32 	%f3, %f1, %f2;
	st.shared.f32 	[%r5], %f3;
	bra.uni 	$L__BB12_3;
$L__BB12_2:
	mov.b32 	%r11, 0;
	st.shared.u32 	[%r5], %r11;
$L__BB12_3:
	bar.sync 	0;
	setp.gt.u32 	%p2, %r1, 31;
	@%p2 bra 	$L__BB12_6;
	ld.volatile.shared.f32 	%f4, [%r5+16];
	ld.volatile.shared.f32 	%f5, [%r5];
	add.f32 	%f6, %f4, %f5;
	st.volatile.shared.f32 	[%r5], %f6;
	ld.volatile.shared.f32 	%f7, [%r5+8];
	ld.volatile.shared.f32 	%f8, [%r5];
	add.f32 	%f9, %f7, %f8;
	st.volatile.shared.f32 	[%r5], %f9;
	ld.volatile.shared.f32 	%f10, [%r5+4];
	ld.volatile.shared.f32 	%f11, [%r5];
	add.f32 	%f12, %f10, %f11;
	st.volatile.shared.f32 	[%r5], %f12;
	setp.ne.s32 	%p3, %r1, 0;
	@%p3 bra 	$L__BB12_6;
	ld.shared.f32 	%f13, [_ZZ8reduce06ILj8EEvPfS0_iE6s_data];
	cvta.to.global.u64 	%rd8, %rd2;
	mul.wide.u32 	%rd9, %r2, 4;
	add.s64 	%rd10, %rd8, %rd9;
	st.global.f32 	[%rd10], %f13;
$L__BB12_6:
	ret;

}
	// .globl	_Z8reduce06ILj4EEvPfS0_i
.visible .entry _Z8reduce06ILj4EEvPfS0_i(
	.param .u64 .ptr .align 1 _Z8reduce06ILj4EEvPfS0_i_param_0,
	.param .u64 .ptr .align 1 _Z8reduce06ILj4EEvPfS0_i_param_1,
	.param .u32 _Z8reduce06ILj4EEvPfS0_i_param_2
)
{
	.reg .pred 	%p<4>;
	.reg .b32 	%r<13>;
	.reg .b32 	%f<11>;
	.reg .b64 	%rd<11>;
	// demoted variable
	.shared .align 4 .b8 _ZZ8reduce06ILj4EEvPfS0_iE6s_data[512];
	ld.param.u64 	%rd1, [_Z8reduce06ILj4EEvPfS0_i_param_0];
	ld.param.u64 	%rd2, [_Z8reduce06ILj4EEvPfS0_i_param_1];
	ld.param.u32 	%r6, [_Z8reduce06ILj4EEvPfS0_i_param_2];
	mov.u32 	%r1, %tid.x;
	mov.u32 	%r2, %ctaid.x;
	mov.u32 	%r3, %ntid.x;
	mul.lo.s32 	%r7, %r3, %r2;
	shl.b32 	%r8, %r7, 1;
	add.s32 	%r4, %r8, %r1;
	setp.ge.u32 	%p1, %r4, %r6;
	shl.b32 	%r9, %r1, 2;
	mov.u32 	%r10, _ZZ8reduce06ILj4EEvPfS0_iE6s_data;
	add.s32 	%r5, %r10, %r9;
	@%p1 bra 	$L__BB13_2;
	cvta.to.global.u64 	%rd3, %rd1;
	mul.wide.u32 	%rd4, %r4, 4;
	add.s64 	%rd5, %rd3, %rd4;
	ld.global.f32 	%f1, [%rd5];
	add.s32 	%r12, %r4, %r3;
	mul.wide.u32 	%rd6, %r12, 4;
	add.s64 	%rd7, %rd3, %rd6;
	ld.global.f32 	%f2, [%rd7];
	add.f32 	%f3, %f1, %f2;
	st.shared.f32 	[%r5], %f3;
	bra.uni 	$L__BB13_3;
$L__BB13_2:
	mov.b32 	%r11, 0;
	st.shared.u32 	[%r5], %r11;
$L__BB13_3:
	bar.sync 	0;
	setp.gt.u32 	%p2, %r1, 31;
	@%p2 bra 	$L__BB13_6;
	ld.volatile.shared.f32 	%f4, [%r5+8];
	ld.volatile.shared.f32 	%f5, [%r5];
	add.f32 	%f6, %f4, %f5;
	st.volatile.shared.f32 	[%r5], %f6;
	ld.volatile.shared.f32 	%f7, [%r5+4];
	ld.volatile.shared.f32 	%f8, [%r5];
	add.f32 	%f9, %f7, %f8;
	st.volatile.shared.f32 	[%r5], %f9;
	setp.ne.s32 	%p3, %r1, 0;
	@%p3 bra 	$L__BB13_6;
	ld.shared.f32 	%f10, [_ZZ8reduce06ILj4EEvPfS0_iE6s_data];
	cvta.to.global.u64 	%rd8, %rd2;
	mul.wide.u32 	%rd9, %r2, 4;
	add.s64 	%rd10, %rd8, %rd9;
	st.global.f32 	[%rd10], %f10;
$L__BB13_6:
	ret;

}
	// .globl	_Z8reduce06ILj2EEvPfS0_i
.visible .entry _Z8reduce06ILj2EEvPfS0_i(
	.param .u64 .ptr .align 1 _Z8reduce06ILj2EEvPfS0_i_param_0,
	.param .u64 .ptr .align 1 _Z8reduce06ILj2EEvPfS0_i_param_1,
	.param .u32 _Z8reduce06ILj2EEvPfS0_i_param_2
)
{
	.reg .pred 	%p<4>;
	.reg .b32 	%r<13>;
	.reg .b32 	%f<8>;
	.reg .b64 	%rd<11>;
	// demoted variable
	.shared .align 4 .b8 _ZZ8reduce06ILj2EEvPfS0_iE6s_data[512];
	ld.param.u64 	%rd1, [_Z8reduce06ILj2EEvPfS0_i_param_0];
	ld.param.u64 	%rd2, [_Z8reduce06ILj2EEvPfS0_i_param_1];
	ld.param.u32 	%r6, [_Z8reduce06ILj2EEvPfS0_i_param_2];
	mov.u32 	%r1, %tid.x;
	mov.u32 	%r2, %ctaid.x;
	mov.u32 	%r3, %ntid.x;
	mul.lo.s32 	%r7, %r3, %r2;
	shl.b32 	%r8, %r7, 1;
	add.s32 	%r4, %r8, %r1;
	setp.ge.u32 	%p1, %r4, %r6;
	shl.b32 	%r9, %r1, 2;
	mov.u32 	%r10, _ZZ8reduce06ILj2EEvPfS0_iE6s_data;
	add.s32 	%r5, %r10, %r9;
	@%p1 bra 	$L__BB14_2;
	cvta.to.global.u64 	%rd3, %rd1;
	mul.wide.u32 	%rd4, %r4, 4;
	add.s64 	%rd5, %rd3, %rd4;
	ld.global.f32 	%f1, [%rd5];
	add.s32 	%r12, %r4, %r3;
	mul.wide.u32 	%rd6, %r12, 4;
	add.s64 	%rd7, %rd3, %rd6;
	ld.global.f32 	%f2, [%rd7];
	add.f32 	%f3, %f1, %f2;
	st.shared.f32 	[%r5], %f3;
	bra.uni 	$L__BB14_3;
$L__BB14_2:
	mov.b32 	%r11, 0;
	st.shared.u32 	[%r5], %r11;
$L__BB14_3:
	bar.sync 	0;
	setp.gt.u32 	%p2, %r1, 31;
	@%p2 bra 	$L__BB14_6;
	ld.volatile.shared.f32 	%f4, [%r5+4];
	ld.volatile.shared.f32 	%f5, [%r5];
	add.f32 	%f6, %f4, %f5;
	st.volatile.shared.f32 	[%r5], %f6;
	setp.ne.s32 	%p3, %r1, 0;
	@%p3 bra 	$L__BB14_6;
	ld.shared.f32 	%f7, [_ZZ8reduce06ILj2EEvPfS0_iE6s_data];
	cvta.to.global.u64 	%rd8, %rd2;
	mul.wide.u32 	%rd9, %r2, 4;
	add.s64 	%rd10, %rd8, %rd9;
	st.global.f32 	[%rd10], %f7;
$L__BB14_6:
	ret;

}
	// .globl	_Z8reduce06ILj1EEvPfS0_i
.visible .entry _Z8reduce06ILj1EEvPfS0_i(
	.param .u64 .ptr .align 1 _Z8reduce06ILj1EEvPfS0_i_param_0,
	.param .u64 .ptr .align 1 _Z8reduce06ILj1EEvPfS0_i_param_1,
	.param .u32 _Z8reduce06ILj1EEvPfS0_i_param_2
)
{
	.reg .pred 	%p<3>;
	.reg .b32 	%r<16>;
	.reg .b32 	%f<5>;
	.reg .b64 	%rd<11>;
	// demoted variable
	.shared .align 4 .b8 _ZZ8reduce06ILj1EEvPfS0_iE6s_data[512];
	ld.param.u64 	%rd1, [_Z8reduce06ILj1EEvPfS0_i_param_0];
	ld.param.u64 	%rd2, [_Z8reduce06ILj1EEvPfS0_i_param_1];
	ld.param.u32 	%r5, [_Z8reduce06ILj1EEvPfS0_i_param_2];
	mov.u32 	%r1, %tid.x;
	mov.u32 	%r2, %ctaid.x;
	mov.u32 	%r3, %ntid.x;
	mul.lo.s32 	%r6, %r3, %r2;
	shl.b32 	%r7, %r6, 1;
	add.s32 	%r4, %r7, %r1;
	setp.ge.u32 	%p1, %r4, %r5;
	@%p1 bra 	$L__BB15_2;
	cvta.to.global.u64 	%rd3, %rd1;
	mul.wide.u32 	%rd4, %r4, 4;
	add.s64 	%rd5, %rd3, %rd4;
	ld.global.f32 	%f1, [%rd5];
	add.s32 	%r12, %r4, %r3;
	mul.wide.u32 	%rd6, %r12, 4;
	add.s64 	%rd7, %rd3, %rd6;
	ld.global.f32 	%f2, [%rd7];
	add.f32 	%f3, %f1, %f2;
	shl.b32 	%r13, %r1, 2;
	mov.u32 	%r14, _ZZ8reduce06ILj1EEvPfS0_iE6s_data;
	add.s32 	%r15, %r14, %r13;
	st.shared.f32 	[%r15], %f3;
	bra.uni 	$L__BB15_3;
$L__BB15_2:
	shl.b32 	%r8, %r1, 2;
	mov.u32 	%r9, _ZZ8reduce06ILj1EEvPfS0_iE6s_data;
	add.s32 	%r10, %r9, %r8;
	mov.b32 	%r11, 0;
	st.shared.u32 	[%r10], %r11;
$L__BB15_3:
	bar.sync 	0;
	setp.ne.s32 	%p2, %r1, 0;
	@%p2 bra 	$L__BB15_5;
	ld.shared.f32 	%f4, [_ZZ8reduce06ILj1EEvPfS0_iE6s_data];
	cvta.to.global.u64 	%rd8, %rd2;
	mul.wide.u32 	%rd9, %r2, 4;
	add.s64 	%rd10, %rd8, %rd9;
	st.global.f32 	[%rd10], %f4;
$L__BB15_5:
	ret;

}
	// .globl	_Z8reduce07ILj1024EEvPfS0_i
.visible .entry _Z8reduce07ILj1024EEvPfS0_i(
	.param .u64 .ptr .align 1 _Z8reduce07ILj1024EEvPfS0_i_param_0,
	.param .u64 .ptr .align 1 _Z8reduce07ILj1024EEvPfS0_i_param_1,
	.param .u32 _Z8reduce07ILj1024EEvPfS0_i_param_2
)
{
	.reg .pred 	%p<9>;
	.reg .b32 	%r<18>;
	.reg .b32 	%f<39>;
	.reg .b64 	%rd<11>;
	// demoted variable
	.shared .align 4 .b8 _ZZ8reduce07ILj1024EEvPfS0_iE6s_data[512];
	ld.param.u64 	%rd2, [_Z8reduce07ILj1024EEvPfS0_i_param_0];
	ld.param.u64 	%rd3, [_Z8reduce07ILj1024EEvPfS0_i_param_1];
	ld.param.u32 	%r8, [_Z8reduce07ILj1024EEvPfS0_i_param_2];
	mov.u32 	%r1, %tid.x;
	mov.u32 	%r2, %ctaid.x;
	mov.u32 	%r9, %ntid.x;
	mul.lo.s32 	%r10, %r9, %r2;
	shl.b32 	%r11, %r10, 1;
	add.s32 	%r17, %r11, %r1;
	shl.b32 	%r12, %r1, 2;
	mov.u32 	%r13, _ZZ8reduce07ILj1024EEvPfS0_iE6s_data;
	add.s32 	%r4, %r13, %r12;
	mov.b32 	%r14, 0;
	st.shared.u32 	[%r4], %r14;
	setp.ge.u32 	%p1, %r17, %r8;
	@%p1 bra 	$L__BB16_4;
	cvta.to.global.u64 	%rd1, %rd2;
	mov.u32 	%r15, %nctaid.x;
	shl.b32 	%r5, %r15, 11;
	mov.f32 	%f38, 0f00000000;
$L__BB16_2:
	mul.wide.u32 	%rd4, %r17, 4;
	add.s64 	%rd5, %rd1, %rd4;
	ld.global.f32 	%f4, [%rd5];
	add.s32 	%r16, %r17, 1024;
	mul.wide.u32 	%rd6, %r16, 4;
	add.s64 	%rd7, %rd1, %rd6;
	ld.global.f32 	%f5, [%rd7];
	add.f32 	%f6, %f4, %f5;
	add.f32 	%f38, %f38, %f6;
	add.s32 	%r17, %r17, %r5;
	setp.lt.u32 	%p2, %r17, %r8;
	@%p2 bra 	$L__BB16_2;
	st.shared.f32 	[%r4], %f38;
$L__BB16_4:
	bar.sync 	0;
	setp.gt.u32 	%p3, %r1, 511;
	@%p3 bra 	$L__BB16_6;
	ld.shared.f32 	%f7, [%r4+2048];
	ld.shared.f32 	%f8, [%r4];
	add.f32 	%f9, %f7, %f8;
	st.shared.f32 	[%r4], %f9;
$L__BB16_6:
	bar.sync 	0;
	setp.gt.u32 	%p4, %r1, 255;
	@%p4 bra 	$L__BB16_8;
	ld.shared.f32 	%f10, [%r4+1024];
	ld.shared.f32 	%f11, [%r4];
	add.f32 	%f12, %f10, %f11;
	st.shared.f32 	[%r4], %f12;
$L__BB16_8:
	bar.sync 	0;
	setp.gt.u32 	%p5, %r1, 127;
	@%p5 bra 	$L__BB16_10;
	ld.shared.f32 	%f13, [%r4+512];
	ld.shared.f32 	%f14, [%r4];
	add.f32 	%f15, %f13, %f14;
	st.shared.f32 	[%r4], %f15;
$L__BB16_10:
	bar.sync 	0;
	setp.gt.u32 	%p6, %r1, 63;
	@%p6 bra 	$L__BB16_12;
	ld.shared.f32 	%f16, [%r4+256];
	ld.shared.f32 	%f17, [%r4];
	add.f32 	%f18, %f16, %f17;
	st.shared.f32 	[%r4], %f18;
$L__BB16_12:
	bar.sync 	0;
	setp.gt.u32 	%p7, %r1, 31;
	@%p7 bra 	$L__BB16_15;
	ld.volatile.shared.f32 	%f19, [%r4+128];
	ld.volatile.shared.f32 	%f20, [%r4];
	add.f32 	%f21, %f19, %f20;
	st.volatile.shared.f32 	[%r4], %f21;
	ld.volatile.shared.f32 	%f22, [%r4+64];
	ld.volatile.shared.f32 	%f23, [%r4];
	add.f32 	%f24, %f22, %f23;
	st.volatile.shared.f32 	[%r4], %f24;
	ld.volatile.shared.f32 	%f25, [%r4+32];
	ld.volatile.shared.f32 	%f26, [%r4];
	add.f32 	%f27, %f25, %f26;
	st.volatile.shared.f32 	[%r4], %f27;
	ld.volatile.shared.f32 	%f28, [%r4+16];
	ld.volatile.shared.f32 	%f29, [%r4];
	add.f32 	%f30, %f28, %f29;
	st.volatile.shared.f32 	[%r4], %f30;
	ld.volatile.shared.f32 	%f31, [%r4+8];
	ld.volatile.shared.f32 	%f32, [%r4];
	add.f32 	%f33, %f31, %f32;
	st.volatile.shared.f32 	[%r4], %f33;
	ld.volatile.shared.f32 	%f34, [%r4+4];
	ld.volatile.shared.f32 	%f35, [%r4];
	add.f32 	%f36, %f34, %f35;
	st.volatile.shared.f32 	[%r4], %f36;
	setp.ne.s32 	%p8, %r1, 0;
	@%p8 bra 	$L__BB16_15;
	ld.shared.f32 	%f37, [_ZZ8reduce07ILj1024EEvPfS0_iE6s_data];
	cvta.to.global.u64 	%rd8, %rd3;
	mul.wide.u32 	%rd9, %r2, 4;
	add.s64 	%rd10, %rd8, %rd9;
	st.global.f32 	[%rd10], %f37;
$L__BB16_15:
	ret;

}
	// .globl	_Z8reduce07ILj512EEvPfS0_i
.visible .entry _Z8reduce07ILj512EEvPfS0_i(
	.param .u64 .ptr .align 1 _Z8reduce07ILj512EEvPfS0_i_param_0,
	.param .u64 .ptr .align 1 _Z8reduce07ILj512EEvPfS0_i_param_1,
	.param .u32 _Z8reduce07ILj512EEvPfS0_i_param_2
)
{
	.reg .pred 	%p<8>;
	.reg .b32 	%r<18>;
	.reg .b32 	%f<36>;
	.reg .b64 	%rd<11>;
	// demoted variable
	.shared .align 4 .b8 _ZZ8reduce07ILj512EEvPfS0_iE6s_data[512];
	ld.param.u64 	%rd2, [_Z8reduce07ILj512EEvPfS0_i_param_0];
	ld.param.u64 	%rd3, [_Z8reduce07ILj512EEvPfS0_i_param_1];
	ld.param.u32 	%r8, [_Z8reduce07ILj512EEvPfS0_i_param_2];
	mov.u32 	%r1, %tid.x;
	mov.u32 	%r2, %ctaid.x;
	mov.u32 	%r9, %ntid.x;
	mul.lo.s32 	%r10, %r9, %r2;
	shl.b32 	%r11, %r10, 1;
	add.s32 	%r17, %r11, %r1;
	shl.b32 	%r12, %r1, 2;
	mov.u32 	%r13, _ZZ8reduce07ILj512EEvPfS0_iE6s_data;
	add.s32 	%r4, %r13, %r12;
	mov.b32 	%r14, 0;
	st.shared.u32 	[%r4], %r14;
	setp.ge.u32 	%p1, %r17, %r8;
	@%p1 bra 	$L__BB17_4;
	cvta.to.global.u64 	%rd1, %rd2;
	mov.u32 	%r15, %nctaid.x;
	shl.b32 	%r5, %r15, 10;
	mov.f32 	%f35, 0f00000000;
$L__BB17_2:
	mul.wide.u32 	%rd4, %r17, 4;
	add.s64 	%rd5, %rd1, %rd4;
	ld.global.f32 	%f4, [%rd5];
	add.s32 	%r16, %r17, 512;
	mul.wide.u32 	%rd6, %r16, 4;
	add.s64 	%rd7, %rd1, %rd6;
	ld.global.f32 	%f5, [%rd7];
	add.f32 	%f6, %f4, %f5;
	add.f32 	%f35, %f35, %f6;
	add.s32 	%r17, %r17, %r5;
	setp.lt.u32 	%p2, %r17, %r8;
	@%p2 bra 	$L__BB17_2;
	st.shared.f32 	[%r4], %f35;
$L__BB17_4:
	bar.sync 	0;
	setp.gt.u32 	%p3, %r1, 255;
	@%p3 bra 	$L__BB17_6;
	ld.shared.f32 	%f7, [%r4+1024];
	ld.shared.f32 	%f8, [%r4];
	add.f32 	%f9, %f7, %f8;
	st.shared.f32 	[%r4], %f9;
$L__BB17_6:
	bar.sync 	0;
	setp.gt.u32 	%p4, %r1, 127;
	@%p4 bra 	$L__BB17_8;
	ld.shared.f32 	%f10, [%r4+512];
	ld.shared.f32 	%f11, [%r4];
	add.f32 	%f12, %f10, %f11;
	st.shared.f32 	[%r4], %f12;
$L__BB17_8:
	bar.sync 	0;
	setp.gt.u32 	%p5, %r1, 63;
	@%p5 bra 	$L__BB17_10;
	ld.shared.f32 	%f13, [%r4+256];
	ld.shared.f32 	%f14, [%r4];
	add.f32 	%f15, %f13, %f14;
	st.shared.f32 	[%r4], %f15;
$L__BB17_10:
	bar.sync 	0;
	setp.gt.u32 	%p6, %r1, 31;
	@%p6 bra 	$L__BB17_13;
	ld.volatile.shared.f32 	%f16, [%r4+128];
	ld.volatile.shared.f32 	%f17, [%r4];
	add.f32 	%f18, %f16, %f17;
	st.volatile.shared.f32 	[%r4], %f18;
	ld.volatile.shared.f32 	%f19, [%r4+64];
	ld.volatile.shared.f32 	%f20, [%r4];
	add.f32 	%f21, %f19, %f20;
	st.volatile.shared.f32 	[%r4], %f21;
	ld.volatile.shared.f32 	%f22, [%r4+32];
	ld.volatile.shared.f32 	%f23, [%r4];
	add.f32 	%f24, %f22, %f23;
	st.volatile.shared.f32 	[%r4], %f24;
	ld.volatile.shared.f32 	%f25, [%r4+16];
	ld.volatile.shared.f32 	%f26, [%r4];
	add.f32 	%f27, %f25, %f26;
	st.volatile.shared.f32 	[%r4], %f27;
	ld.volatile.shared.f32 	%f28, [%r4+8];
	ld.volatile.shared.f32 	%f29, [%r4];
	add.f32 	%f30, %f28, %f29;
	st.volatile.shared.f32 	[%r4], %f30;
	ld.volatile.shared.f32 	%f31, [%r4+4];
	ld.volatile.shared.f32 	%f32, [%r4];
	add.f32 	%f33, %f31, %f32;
	st.volatile.shared.f32 	[%r4], %f33;
	setp.ne.s32 	%p7, %r1, 0;
	@%p7 bra 	$L__BB17_13;
	ld.shared.f32 	%f34, [_ZZ8reduce07ILj512EEvPfS0_iE6s_data];
	cvta.to.global.u64 	%rd8, %rd3;
	mul.wide.u32 	%rd9, %r2, 4;
	add.s64 	%rd10, %rd8, %rd9;
	st.global.f32 	[%rd10], %f34;
$L__BB17_13:
	ret;

}
	// .globl	_Z8reduce07ILj256EEvPfS0_i
.visible .entry _Z8reduce07ILj256EEvPfS0_i(
	.param .u64 .ptr .align 1 _Z8reduce07ILj256EEvPfS0_i_param_0,
	.param .u64 .ptr .align 1 _Z8reduce07ILj256EEvPfS0_i_param_1,
	.param .u32 _Z8reduce07ILj256EEvPfS0_i_param_2
)
{
	.reg .pred 	%p<7>;
	.reg .b32 	%r<18>;
	.reg .b32 	%f<33>;
	.reg .b64 	%rd<11>;
	// demoted variable
	.shared .align 4 .b8 _ZZ8reduce07ILj256EEvPfS0_iE6s_data[512];
	ld.param.u64 	%rd2, [_Z8reduce07ILj256EEvPfS0_i_param_0];
	ld.param.u64 	%rd3, [_Z8reduce07ILj256EEvPfS0_i_param_1];
	ld.param.u32 	%r8, [_Z8reduce07ILj256EEvPfS0_i_param_2];
	mov.u32 	%r1, %tid.x;
	mov.u32 	%r2, %ctaid.x;
	mov.u32 	%r9, %ntid.x;
	mul.lo.s32 	%r10, %r9, %r2;
	shl.b32 	%r11, %r10, 1;
	add.s32 	%r17, %r11, %r1;
	shl.b32 	%r12, %r1, 2;
	mov.u32 	%r13, _ZZ8reduce07ILj256EEvPfS0_iE6s_data;
	add.s32 	%r4, %r13, %r12;
	mov.b32 	%r14, 0;
	st.shared.u32 	[%r4], %r14;
	setp.ge.u32 	%p1, %r17, %r8;
	@%p1 bra 	$L__BB18_4;
	cvta.to.global.u64 	%rd1, %rd2;
	mov.u32 	%r15, %nctaid.x;
	shl.b32 	%r5, %r15, 9;
	mov.f32 	%f32, 0f00000000;
$L__BB18_2:
	mul.wide.u32 	%rd4, %r17, 4;
	add.s64 	%rd5, %rd1, %rd4;
	ld.global.f32 	%f4, [%rd5];
	add.s32 	%r16, %r17, 256;
	mul.wide.u32 	%rd6, %r16, 4;
	add.s64 	%rd7, %rd1, %rd6;
	ld.global.f32 	%f5, [%rd7];
	add.f32 	%f6, %f4, %f5;
	add.f32 	%f32, %f32, %f6;
	add.s32 	%r17, %r17, %r5;
	setp.lt.u32 	%p2, %r17, %r8;
	@%p2 bra 	$L__BB18_2;
	st.shared.f32 	[%r4], %f32;
$L__BB18_4:
	bar.sync 	0;
	setp.gt.u32 	%p3, %r1, 127;
	@%p3 bra 	$L__BB18_6;
	ld.shared.f32 	%f7, [%r4+512];
	ld.shared.f32 	%f8, [%r4];
	add.f32 	%f9, %f7, %f8;
	st.shared.f32 	[%r4], %f9;
$L__BB18_6:
	bar.sync 	0;
	setp.gt.u32 	%p4, %r1, 63;
	@%p4 bra 	$L__BB18_8;
	ld.shared.f32 	%f10, [%r4+256];
	ld.shared.f32 	%f11, [%r4];
	add.f32 	%f12, %f10, %f11;
	st.shared.f32 	[%r4], %f12;
$L__BB18_8:
	bar.sync 	0;
	setp.gt.u32 	%p5, %r1, 31;
	@%p5 bra 	$L__BB18_11;
	ld.volatile.shared.f32 	%f13, [%r4+128];
	ld.volatile.shared.f32 	%f14, [%r4];
	add.f32 	%f15, %f13, %f14;
	st.volatile.shared.f32 	[%r4], %f15;
	ld.volatile.shared.f32 	%f16, [%r4+64];
	ld.volatile.shared.f32 	%f17, [%r4];
	add.f32 	%f18, %f16, %f17;
	st.volatile.shared.f32 	[%r4], %f18;
	ld.volatile.shared.f32 	%f19, [%r4+32];
	ld.volatile.shared.f32 	%f20, [%r4];
	add.f32 	%f21, %f19, %f20;
	st.volatile.shared.f32 	[%r4], %f21;
	ld.volatile.shared.f32 	%f22, [%r4+16];
	ld.volatile.shared.f32 	%f23, [%r4];
	add.f32 	%f24, %f22, %f23;
	st.volatile.shared.f32 	[%r4], %f24;
	ld.volatile.shared.f32 	%f25, [%r4+8];
	ld.volatile.shared.f32 	%f26, [%r4];
	add.f32 	%f27, %f25, %f26;
	st.volatile.shared.f32 	[%r4], %f27;
	ld.volatile.shared.f32 	%f28, [%r4+4];
	ld.volatile.shared.f32 	%f29, [%r4];
	add.f32 	%f30, %f28, %f29;
	st.volatile.shared.f32 	[%r4], %f30;
	setp.ne.s32 	%p6, %r1, 0;
	@%p6 bra 	$L__BB18_11;
	ld.shared.f32 	%f31, [_ZZ8reduce07ILj256EEvPfS0_iE6s_data];
	cvta.to.global.u64 	%rd8, %rd3;
	mul.wide.u32 	%rd9, %r2, 4;
	add.s64 	%rd10, %rd8, %rd9;
	st.global.f32 	[%rd10], %f31;
$L__BB18_11:
	ret;

}
	// .globl	_Z8reduce07ILj128EEvPfS0_i
.visible .entry _Z8reduce07ILj128EEvPfS0_i(
	.param .u64 .ptr .align 1 _Z8reduce07ILj128EEvPfS0_i_param_0,
	.param .u64 .ptr .align 1 _Z8reduce07ILj128EEvPfS0_i_param_1,
	.param .u32 _Z8reduce07ILj128EEvPfS0_i_param_2
)
{
	.reg .pred 	%p<6>;
	.reg .b32 	%r<18>;
	.reg .b32 	%f<30>;
	.reg .b64 	%rd<11>;
	// demoted variable
	.shared .align 4 .b8 _ZZ8reduce07ILj128EEvPfS0_iE6s_data[512];
	ld.param.u64 	%rd2, [_Z8reduce07ILj128EEvPfS0_i_param_0];
	ld.param.u64 	%rd3, [_Z8reduce07ILj128EEvPfS0_i_param_1];
	ld.param.u32 	%r8, [_Z8reduce07ILj128EEvPfS0_i_param_2];
	mov.u32 	%r1, %tid.x;
	mov.u32 	%r2, %ctaid.x;
	mov.u32 	%r9, %ntid.x;
	mul.lo.s32 	%r10, %r9, %r2;
	shl.b32 	%r11, %r10, 1;
	add.s32 	%r17, %r11, %r1;
	shl.b32 	%r12, %r1, 2;
	mov.u32 	%r13, _ZZ8reduce07ILj128EEvPfS0_iE6s_data;
	add.s32 	%r4, %r13, %r12;
	mov.b32 	%r14, 0;
	st.shared.u32 	[%r4], %r14;
	setp.ge.u32 	%p1, %r17, %r8;
	@%p1 bra 	$L__BB19_4;
	cvta.to.global.u64 	%rd1, %rd2;
	mov.u32 	%r15, %nctaid.x;
	shl.b32 	%r5, %r15, 8;
	mov.f32 	%f29, 0f00000000;
$L__BB19_2:
	mul.wide.u32 	%rd4, %r17, 4;
	add.s64 	%rd5, %rd1, %rd4;
	ld.global.f32 	%f4, [%rd5];
	add.s32 	%r16, %r17, 128;
	mul.wide.u32 	%rd6, %r16, 4;
	add.s64 	%rd7, %rd1, %rd6;
	ld.global.f32 	%f5, [%rd7];
	add.f32 	%f6, %f4, %f5;
	add.f32 	%f29, %f29, %f6;
	add.s32 	%r17, %r17, %r5;
	setp.lt.u32 	%p2, %r17, %r8;
	@%p2 bra 	$L__BB19_2;
	st.shared.f32 	[%r4], %f29;
$L__BB19_4:
	bar.sync 	0;
	setp.gt.u32 	%p3, %r1, 63;
	@%p3 bra 	$L__BB19_6;
	ld.shared.f32 	%f7, [%r4+256];
	ld.shared.f32 	%f8, [%r4];
	add.f32 	%f9, %f7, %f8;
	st.shared.f32 	[%r4], %f9;
$L__BB19_6:
	bar.sync 	0;
	setp.gt.u32 	%p4, %r1, 31;
	@%p4 bra 	$L__BB19_9;
	ld.volatile.shared.f32 	%f10, [%r4+128];
	ld.volatile.shared.f32 	%f11, [%r4];
	add.f32 	%f12, %f10, %f11;
	st.volatile.shared.f32 	[%r4], %f12;
	ld.volatile.shared.f32 	%f13, [%r4+64];
	ld.volatile.shared.f32 	%f14, [%r4];
	add.f32 	%f15, %f13, %f14;
	st.volatile.shared.f32 	[%r4], %f15;
	ld.volatile.shared.f32 	%f16, [%r4+32];
	ld.volatile.shared.f32 	%f17, [%r4];
	add.f32 	%f18, %f16, %f17;
	st.volatile.shared.f32 	[%r4], %f18;
	ld.volatile.shared.f32 	%f19, [%r4+16];
	ld.volatile.shared.f32 	%f20, [%r4];
	add.f32 	%f21, %f19, %f20;
	st.volatile.shared.f32 	[%r4], %f21;
	ld.volatile.shared.f32 	%f22, [%r4+8];
	ld.volatile.shared.f32 	%f23, [%r4];
	add.f32 	%f24, %f22, %f23;
	st.volatile.shared.f32 	[%r4], %f24;
	ld.volatile.shared.f32 	%f25, [%r4+4];
	ld.volatile.shared.f32 	%f26, [%r4];
	add.f32 	%f27, %f25, %f26;
	st.volatile.shared.f32 	[%r4], %f27;
	setp.ne.s32 	%p5, %r1, 0;
	@%p5 bra 	$L__BB19_9;
	ld.shared.f32 	%f28, [_ZZ8reduce07ILj128EEvPfS0_iE6s_data];
	cvta.to.global.u64 	%rd8, %rd3;
	mul.wide.u32 	%rd9, %r2, 4;
	add.s64 	%rd10, %rd8, %rd9;
	st.global.f32 	[%rd10], %f28;
$L__BB19_9:
	ret;

}
	// .globl	_Z8reduce07ILj64EEvPfS0_i
.visible .entry _Z8reduce07ILj64EEvPfS0_i(
	.param .u64 .ptr .align 1 _Z8reduce07ILj64EEvPfS0_i_param_0,
	.param .u64 .ptr .align 1 _Z8reduce07ILj64EEvPfS0_i_param_1,
	.param .u32 _Z8reduce07ILj64EEvPfS0_i_param_2
)
{
	.reg .pred 	%p<5>;
	.reg .b32 	%r<18>;
	.reg .b32 	%f<27>;
	.reg .b64 	%rd<11>;
	// demoted variable
	.shared .align 4 .b8 _ZZ8reduce07ILj64EEvPfS0_iE6s_data[512];
	ld.param.u64 	%rd2, [_Z8reduce07ILj64EEvPfS0_i_param_0];
	ld.param.u64 	%rd3, [_Z8reduce07ILj64EEvPfS0_i_param_1];
	ld.param.u32 	%r8, [_Z8reduce07ILj64EEvPfS0_i_param_2];
	mov.u32 	%r1, %tid.x;
	mov.u32 	%r2, %ctaid.x;
	mov.u32 	%r9, %ntid.x;
	mul.lo.s32 	%r10, %r9, %r2;
	shl.b32 	%r11, %r10, 1;
	add.s32 	%r17, %r11, %r1;
	shl.b32 	%r12, %r1, 2;
	mov.u32 	%r13, _ZZ8reduce07ILj64EEvPfS0_iE6s_data;
	add.s32 	%r4, %r13, %r12;
	mov.b32 	%r14, 0;
	st.shared.u32 	[%r4], %r14;
	setp.ge.u32 	%p1, %r17, %r8;
	@%p1 bra 	$L__BB20_4;
	cvta.to.global.u64 	%rd1, %rd2;
	mov.u32 	%r15, %nctaid.x;
	shl.b32 	%r5, %r15, 7;
	mov.f32 	%f26, 0f00000000;
$L__BB20_2:
	mul.wide.u32 	%rd4, %r17, 4;
	add.s64 	%rd5, %rd1, %rd4;
	ld.global.f32 	%f4, [%rd5];
	add.s32 	%r16, %r17, 64;
	mul.wide.u32 	%rd6, %r16, 4;
	add.s64 	%rd7, %rd1, %rd6;
	ld.global.f32 	%f5, [%rd7];
	add.f32 	%f6, %f4, %f5;
	add.f32 	%f26, %f26, %f6;
	add.s32 	%r17, %r17, %r5;
	setp.lt.u32 	%p2, %r17, %r8;
	@%p2 bra 	$L__BB20_2;
	st.shared.f32 	[%r4], %f26;
$L__BB20_4:
	bar.sync 	0;
	setp.gt.u32 	%p3, %r1, 31;
	@%p3 bra 	$L__BB20_7;
	ld.volatile.shared.f32 	%f7, [%r4+128];
	ld.volatile.shared.f32 	%f8, [%r4];
	add.f32 	%f9, %f7, %f8;
	st.volatile.shared.f32 	[%r4], %f9;
	ld.volatile.shared.f32 	%f10, [%r4+64];
	ld.volatile.shared.f32 	%f11, [%r4];
	add.f32 	%f12, %f10, %f11;
	st.volatile.shared.f32 	[%r4], %f12;
	ld.volatile.shared.f32 	%f13, [%r4+32];
	ld.volatile.shared.f32 	%f14, [%r4];
	add.f32 	%f15, %f13, %f14;
	st.volatile.shared.f32 	[%r4], %f15;
	ld.volatile.shared.f32 	%f16, [%r4+16];
	ld.volatile.shared.f32 	%f17, [%r4];
	add.f32 	%f18, %f16, %f17;
	st.volatile.shared.f32 	[%r4], %f18;
	ld.volatile.shared.f32 	%f19, [%r4+8];
	ld.volatile.shared.f32 	%f20, [%r4];
	add.f32 	%f21, %f19, %f20;
	st.volatile.shared.f32 	[%r4], %f21;
	ld.volatile.shared.f32 	%f22, [%r4+4];
	ld.volatile.shared.f32 	%f23, [%r4];
	add.f32 	%f24, %f22, %f23;
	st.volatile.shared.f32 	[%r4], %f24;
	setp.ne.s32 	%p4, %r1, 0;
	@%p4 bra 	$L__BB20_7;
	ld.shared.f32 	%f25, [_ZZ8reduce07ILj64EEvPfS0_iE6s_data];
	cvta.to.global.u64 	%rd8, %rd3;
	mul.wide.u32 	%rd9, %r2, 4;
	add.s64 	%rd10, %rd8, %rd9;
	st.global.f32 	[%rd10], %f25;
$L__BB20_7:
	ret;

}
	// .globl	_Z8reduce07ILj32EEvPfS0_i
.visible .entry _Z8reduce07ILj32EEvPfS0_i(
	.param .u64 .ptr .align 1 _Z8reduce07ILj32EEvPfS0_i_param_0,
	.param .u64 .ptr .align 1 _Z8reduce07ILj32EEvPfS0_i_param_1,
	.param .u32 _Z8reduce07ILj32EEvPfS0_i_param_2
)
{
	.reg .pred 	%p<5>;
	.reg .b32 	%r<18>;
	.reg .b32 	%f<24>;
	.reg .b64 	%rd<11>;
	// demoted variable
	.shared .align 4 .b8 _ZZ8reduce07ILj32EEvPfS0_iE6s_data[512];
	ld.param.u64 	%rd2, [_Z8reduce07ILj32EEvPfS0_i_param_0];
	ld.param.u64 	%rd3, [_Z8reduce07ILj32EEvPfS0_i_param_1];
	ld.param.u32 	%r8, [_Z8reduce07ILj32EEvPfS0_i_param_2];
	mov.u32 	%r1, %tid.x;
	mov.u32 	%r2, %ctaid.x;
	mov.u32 	%r9, %ntid.x;
	mul.lo.s32 	%r10, %r9, %r2;
	shl.b32 	%r11, %r10, 1;
	add.s32 	%r17, %r11, %r1;
	shl.b32 	%r12, %r1, 2;
	mov.u32 	%r13, _ZZ8reduce07ILj32EEvPfS0_iE6s_data;
	add.s32 	%r4, %r13, %r12;
	mov.b32 	%r14, 0;
	st.shared.u32 	[%r4], %r14;
	setp.ge.u32 	%p1, %r17, %r8;
	@%p1 bra 	$L__BB21_4;
	cvta.to.global.u64 	%rd1, %rd2;
	mov.u32 	%r15, %nctaid.x;
	shl.b32 	%r5, %r15, 6;
	mov.f32 	%f23, 0f00000000;
$L__BB21_2:
	mul.wide.u32 	%rd4, %r17, 4;
	add.s64 	%rd5, %rd1, %rd4;
	ld.global.f32 	%f4, [%rd5];
	add.s32 	%r16, %r17, 32;
	mul.wide.u32 	%rd6, %r16, 4;
	add.s64 	%rd7, %rd1, %rd6;
	ld.global.f32 	%f5, [%rd7];
	add.f32 	%f6, %f4, %f5;
	add.f32 	%f23, %f23, %f6;
	add.s32 	%r17, %r17, %r5;
	setp.lt.u32 	%p2, %r17, %r8;
	@%p2 bra 	$L__BB21_2;
	st.shared.f32 	[%r4], %f23;
$L__BB21_4:
	bar.sync 	0;
	setp.gt.u32 	%p3, %r1, 31;
	@%p3 bra 	$L__BB21_7;
	ld.volatile.shared.f32 	%f7, [%r4+64];
	ld.volatile.shared.f32 	%f8, [%r4];
	add.f32 	%f9, %f7, %f8;
	st.volatile.shared.f32 	[%r4], %f9;
	ld.volatile.shared.f32 	%f10, [%r4+32];
	ld.volatile.shared.f32 	%f11, [%r4];
	add.f32 	%f12, %f10, %f11;
	st.volatile.shared.f32 	[%r4], %f12;
	ld.volatile.shared.f32 	%f13, [%r4+16];
	ld.volatile.shared.f32 	%f14, [%r4];
	add.f32 	%f15, %f13, %f14;
	st.volatile.shared.f32 	[%r4], %f15;
	ld.volatile.shared.f32 	%f16, [%r4+8];
	ld.volatile.shared.f32 	%f17, [%r4];
	add.f32 	%f18, %f16, %f17;
	st.volatile.shared.f32 	[%r4], %f18;
	ld.volatile.shared.f32 	%f19, [%r4+4];
	ld.volatile.shared.f32 	%f20, [%r4];
	add.f32 	%f21, %f19, %f20;
	st.volatile.shared.f32 	[%r4], %f21;
	setp.ne.s32 	%p4, %r1, 0;
	@%p4 bra 	$L__BB21_7;
	ld.shared.f32 	%f22, [_ZZ8reduce07ILj32EEvPfS0_iE6s_data];
	cvta.to.global.u64 	%rd8, %rd3;
	mul.wide.u32 	%rd9, %r2, 4;
	add.s64 	%rd10, %rd8, %rd9;
	st.global.f32 	[%rd10], %f22;
$L__BB21_7:
	ret;

}
	// .globl	_Z8reduce07ILj16EEvPfS0_i
.visible .entry _Z8reduce07ILj16EEvPfS0_i(
	.param .u64 .ptr .align 1 _Z8reduce07ILj16EEvPfS0_i_param_0,
	.param .u64 .ptr .align 1 _Z8reduce07ILj16EEvPfS0_i_param_1,
	.param .u32 _Z8reduce07ILj16EEvPfS0_i_param_2
)
{
	.reg .pred 	%p<5>;
	.reg .b32 	%r<18>;
	.reg .b32 	%f<21>;
	.reg .b64 	%rd<11>;
	// demoted variable
	.shared .align 4 .b8 _ZZ8reduce07ILj16EEvPfS0_iE6s_data[512];
	ld.param.u64 	%rd2, [_Z8reduce07ILj16EEvPfS0_i_param_0];
	ld.param.u64 	%rd3, [_Z8reduce07ILj16EEvPfS0_i_param_1];
	ld.param.u32 	%r8, [_Z8reduce07ILj16EEvPfS0_i_param_2];
	mov.u32 	%r1, %tid.x;
	mov.u32 	%r2, %ctaid.x;
	mov.u32 	%r9, %ntid.x;
	mul.lo.s32 	%r10, %r9, %r2;
	shl.b32 	%r11, %r10, 1;
	add.s32 	%r17, %r11, %r1;
	shl.b32 	%r12, %r1, 2;
	mov.u32 	%r13, _ZZ8reduce07ILj16EEvPfS0_iE6s_data;
	add.s32 	%r4, %r13, %r12;
	mov.b32 	%r14, 0;
	st.shared.u32 	[%r4], %r14;
	setp.ge.u32 	%p1, %r17, %r8;
	@%p1 bra 	$L__BB22_4;
	cvta.to.global.u64 	%rd1, %rd2;
	mov.u32 	%r15, %nctaid.x;
	shl.b32 	%r5, %r15, 5;
	mov.f32 	%f20, 0f00000000;
$L__BB22_2:
	mul.wide.u32 	%rd4, %r17, 4;
	add.s64 	%rd5, %rd1, %rd4;
	ld.global.f32 	%f4, [%rd5];
	add.s32 	%r16, %r17, 16;
	mul.wide.u32 	%rd6, %r16, 4;
	add.s64 	%rd7, %rd1, %rd6;
	ld.global.f32 	%f5, [%rd7];
	add.f32 	%f6, %f4, %f5;
	add.f32 	%f20, %f20, %f6;
	add.s32 	%r17, %r17, %r5;
	setp.lt.u32 	%p2, %r17, %r8;
	@%p2 bra 	$L__BB22_2;
	st.shared.f32 	[%r4], %f20;
$L__BB22_4:
	bar.sync 	0;
	setp.gt.u32 	%p3, %r1, 31;
	@%p3 bra 	$L__BB22_7;
	ld.volatile.shared.f32 	%f7, [%r4+32];
	ld.volatile.shared.f32 	%f8, [%r4];
	add.f32 	%f9, %f7, %f8;
	st.volatile.shared.f32 	[%r4], %f9;
	ld.volatile.shared.f32 	%f10, [%r4+16];
	ld.volatile.shared.f32 	%f11, [%r4];
	add.f32 	%f12, %f10, %f11;
	st.volatile.shared.f32 	[%r4], %f12;
	ld.volatile.shared.f32 	%f13, [%r4+8];
	ld.volatile.shared.f32 	%f14, [%r4];
	add.f32 	%f15, %f13, %f14;
	st.volatile.shared.f32 	[%r4], %f15;
	ld.volatile.shared.f32 	%f16, [%r4+4];
	ld.volatile.shared.f32 	%f17, [%r4];
	add.f32 	%f18, %f16, %f17;
	st.volatile.shared.f32 	[%r4], %f18;
	setp.ne.s32 	%p4, %r1, 0;
	@%p4 bra 	$L__BB22_7;
	ld.shared.f32 	%f19, [_ZZ8reduce07ILj16EEvPfS0_iE6s_data];
	cvta.to.global.u64 	%rd8, %rd3;
	mul.wide.u32 	%rd9, %r2, 4;
	add.s64 	%rd10, %rd8, %rd9;
	st.global.f32 	[%rd10], %f19;
$L__BB22_7:
	ret;

}
	// .globl	_Z8reduce07ILj8EEvPfS0_i
.visible .entry _Z8reduce07ILj8EEvPfS0_i(
	.param .u64 .ptr .align 1 _Z8reduce07ILj8EEvPfS0_i_param_0,
	.param .u64 .ptr .align 1 _Z8reduce07ILj8EEvPfS0_i_param_1,
	.param .u32 _Z8reduce07ILj8EEvPfS0_i_param_2
)
{
	.reg .pred 	%p<5>;
	.reg .b32 	%r<18>;
	.reg .b32 	%f<18>;
	.reg .b64 	%rd<11>;
	// demoted variable
	.shared .align 4 .b8 _ZZ8reduce07ILj8EEvPfS0_iE6s_data[512];
	ld.param.u64 	%rd2, [_Z8reduce07ILj8EEvPfS0_i_param_0];
	ld.param.u64 	%rd3, [_Z8reduce07ILj8EEvPfS0_i_param_1];
	ld.param.u32 	%r8, [_Z8reduce07ILj8EEvPfS0_i_param_2];
	mov.u32 	%r1, %tid.x;
	mov.u32 	%r2, %ctaid.x;
	mov.u32 	%r9, %ntid.x;
	mul.lo.s32 	%r10, %r9, %r2;
	shl.b32 	%r11, %r10, 1;
	add.s32 	%r17, %r11, %r1;
	shl.b32 	%r12, %r1, 2;
	mov.u32 	%r13, _ZZ8reduce07ILj8EEvPfS0_iE6s_data;
	add.s32 	%r4, %r13, %r12;
	mov.b32 	%r14, 0;
	st.shared.u32 	[%r4], %r14;
	setp.ge.u32 	%p1, %r17, %r8;
	@%p1 bra 	$L__BB23_4;
	cvta.to.global.u64 	%rd1, %rd2;
	mov.u32 	%r15, %nctaid.x;
	shl.b32 	%r5, %r15, 4;
	mov.f32 	%f17, 0f00000000;
$L__BB23_2:
	mul.wide.u32 	%rd4, %r17, 4;
	add.s64 	%rd5, %rd1, %rd4;
	ld.global.f32 	%f4, [%rd5];
	add.s32 	%r16, %r17, 8;
	mul.wide.u32 	%rd6, %r16, 4;
	add.s64 	%rd7, %rd1, %rd6;
	ld.global.f32 	%f5, [%rd7];
	add.f32 	%f6, %f4, %f5;
	add.f32 	%f17, %f17, %f6;
	add.s32 	%r17, %r17, %r5;
	setp.lt.u32 	%p2, %r17, %r8;
	@%p2 bra 	$L__BB23_2;
	st.shared.f32 	[%r4], %f17;
$L__BB23_4:
	bar.sync 	0;
	setp.gt.u32 	%p3, %r1, 31;
	@%p3 bra 	$L__BB23_7;
	ld.volatile.shared.f32 	%f7, [%r4+16];
	ld.volatile.shared.f32 	%f8, [%r4];
	add.f32 	%f9, %f7, %f8;
	st.volatile.shared.f32 	[%r4], %f9;
	ld.volatile.shared.f32 	%f10, [%r4+8];
	ld.volatile.shared.f32 	%f11, [%r4];
	add.f32 	%f12, %f10, %f11;
	st.volatile.shared.f32 	[%r4], %f12;
	ld.volatile.shared.f32 	%f13, [%r4+4];
	ld.volatile.shared.f32 	%f14, [%r4];
	add.f32 	%f15, %f13, %f14;
	st.volatile.shared.f32 	[%r4], %f15;
	setp.ne.s32 	%p4, %r1, 0;
	@%p4 bra 	$L__BB23_7;
	ld.shared.f32 	%f16, [_ZZ8reduce07ILj8EEvPfS0_iE6s_data];
	cvta.to.global.u64 	%rd8, %rd3;
	mul.wide.u32 	%rd9, %r2, 4;
	add.s64 	%rd10, %rd8, %rd9;
	st.global.f32 	[%rd10], %f16;
$L__BB23_7:
	ret;

}
	// .globl	_Z8reduce07ILj4EEvPfS0_i
.visible .entry _Z8reduce07ILj4EEvPfS0_i(
	.param .u64 .ptr .align 1 _Z8reduce07ILj4EEvPfS0_i_param_0,
	.param .u64 .ptr .align 1 _Z8reduce07ILj4EEvPfS0_i_param_1,
	.param .u32 _Z8reduce07ILj4EEvPfS0_i_param_2
)
{
	.reg .pred 	%p<5>;
	.reg .b32 	%r<18>;
	.reg .b32 	%f<15>;
	.reg .b64 	%rd<11>;
	// demoted variable
	.shared .align 4 .b8 _ZZ8reduce07ILj4EEvPfS0_iE6s_data[512];
	ld.param.u64 	%rd2, [_Z8reduce07ILj4EEvPfS0_i_param_0];
	ld.param.u64 	%rd3, [_Z8reduce07ILj4EEvPfS0_i_param_1];
	ld.param.u32 	%r8, [_Z8reduce07ILj4EEvPfS0_i_param_2];
	mov.u32 	%r1, %tid.x;
	mov.u32 	%r2, %ctaid.x;
	mov.u32 	%r9, %ntid.x;
	mul.lo.s32 	%r10, %r9, %r2;
	shl.b32 	%r11, %r10, 1;
	add.s32 	%r17, %r11, %r1;
	shl.b32 	%r12, %r1, 2;
	mov.u32 	%r13, _ZZ8reduce07ILj4EEvPfS0_iE6s_data;
	add.s32 	%r4, %r13, %r12;
	mov.b32 	%r14, 0;
	st.shared.u32 	[%r4], %r14;
	setp.ge.u32 	%p1, %r17, %r8;
	@%p1 bra 	$L__BB24_4;
	cvta.to.global.u64 	%rd1, %rd2;
	mov.u32 	%r15, %nctaid.x;
	shl.b32 	%r5, %r15, 3;
	mov.f32 	%f14, 0f00000000;
$L__BB24_2:
	mul.wide.u32 	%rd4, %r17, 4;
	add.s64 	%rd5, %rd1, %rd4;
	ld.global.f32 	%f4, [%rd5];
	add.s32 	%r16, %r17, 4;
	mul.wide.u32 	%rd6, %r16, 4;
	add.s64 	%rd7, %rd1, %rd6;
	ld.global.f32 	%f5, [%rd7];
	add.f32 	%f6, %f4, %f5;
	add.f32 	%f14, %f14, %f6;
	add.s32 	%r17, %r17, %r5;
	setp.lt.u32 	%p2, %r17, %r8;
	@%p2 bra 	$L__BB24_2;
	st.shared.f32 	[%r4], %f14;
$L__BB24_4:
	bar.sync 	0;
	setp.gt.u32 	%p3, %r1, 31;
	@%p3 bra 	$L__BB24_7;
	ld.volatile.shared.f32 	%f7, [%r4+8];
	ld.volatile.shared.f32 	%f8, [%r4];
	add.f32 	%f9, %f7, %f8;
	st.volatile.shared.f32 	[%r4], %f9;
	ld.volatile.shared.f32 	%f10, [%r4+4];
	ld.volatile.shared.f32 	%f11, [%r4];
	add.f32 	%f12, %f10, %f11;
	st.volatile.shared.f32 	[%r4], %f12;
	setp.ne.s32 	%p4, %r1, 0;
	@%p4 bra 	$L__BB24_7;
	ld.shared.f32 	%f13, [_ZZ8reduce07ILj4EEvPfS0_iE6s_data];
	cvta.to.global.u64 	%rd8, %rd3;
	mul.wide.u32 	%rd9, %r2, 4;
	add.s64 	%rd10, %rd8, %rd9;
	st.global.f32 	[%rd10], %f13;
$L__BB24_7:
	ret;

}
	// .globl	_Z8reduce07ILj2EEvPfS0_i
.visible .entry _Z8reduce07ILj2EEvPfS0_i(
	.param .u64 .ptr .align 1 _Z8reduce07ILj2EEvPfS0_i_param_0,
	.param .u64 .ptr .align 1 _Z8reduce07ILj2EEvPfS0_i_param_1,
	.param .u32 _Z8reduce07ILj2EEvPfS0_i_param_2
)
{
	.reg .pred 	%p<5>;
	.reg .b32 	%r<18>;
	.reg .b32 	%f<12>;
	.reg .b64 	%rd<11>;
	// demoted variable
	.shared .align 4 .b8 _ZZ8reduce07ILj2EEvPfS0_iE6s_data[512];
	ld.param.u64 	%rd2, [_Z8reduce07ILj2EEvPfS0_i_param_0];
	ld.param.u64 	%rd3, [_Z8reduce07ILj2EEvPfS0_i_param_1];
	ld.param.u32 	%r8, [_Z8reduce07ILj2EEvPfS0_i_param_2];
	mov.u32 	%r1, %tid.x;
	mov.u32 	%r2, %ctaid.x;
	mov.u32 	%r9, %ntid.x;
	mul.lo.s32 	%r10, %r9, %r2;
	shl.b32 	%r11, %r10, 1;
	add.s32 	%r17, %r11, %r1;
	shl.b32 	%r12, %r1, 2;
	mov.u32 	%r13, _ZZ8reduce07ILj2EEvPfS0_iE6s_data;
	add.s32 	%r4, %r13, %r12;
	mov.b32 	%r14, 0;
	st.shared.u32 	[%r4], %r14;
	setp.ge.u32 	%p1, %r17, %r8;
	@%p1 bra 	$L__BB25_4;
	cvta.to.global.u64 	%rd1, %rd2;
	mov.u32 	%r15, %nctaid.x;
	shl.b32 	%r5, %r15, 2;
	mov.f32 	%f11, 0f00000000;
$L__BB25_2:
	mul.wide.u32 	%rd4, %r17, 4;
	add.s64 	%rd5, %rd1, %rd4;
	ld.global.f32 	%f4, [%rd5];
	add.s32 	%r16, %r17, 2;
	mul.wide.u32 	%rd6, %r16, 4;
	add.s64 	%rd7, %rd1, %rd6;
	ld.global.f32 	%f5, [%rd7];
	add.f32 	%f6, %f4, %f5;
	add.f32 	%f11, %f11, %f6;
	add.s32 	%r17, %r17, %r5;
	setp.lt.u32 	%p2, %r17, %r8;
	@%p2 bra 	$L__BB25_2;
	st.shared.f32 	[%r4], %f11;
$L__BB25_4:
	bar.sync 	0;
	setp.gt.u32 	%p3, %r1, 31;
	@%p3 bra 	$L__BB25_7;
	ld.volatile.shared.f32 	%f7, [%r4+4];
	ld.volatile.shared.f32 	%f8, [%r4];
	add.f32 	%f9, %f7, %f8;
	st.volatile.shared.f32 	[%r4], %f9;
	setp.ne.s32 	%p4, %r1, 0;
	@%p4 bra 	$L__BB25_7;
	ld.shared.f32 	%f10, [_ZZ8reduce07ILj2EEvPfS0_iE6s_data];
	cvta.to.global.u64 	%rd8, %rd3;
	mul.wide.u32 	%rd9, %r2, 4;
	add.s64 	%rd10, %rd8, %rd9;
	st.global.f32 	[%rd10], %f10;
$L__BB25_7:
	ret;

}
	// .globl	_Z8reduce07ILj1EEvPfS0_i
.visible .entry _Z8reduce07ILj1EEvPfS0_i(
	.param .u64 .ptr .align 1 _Z8reduce07ILj1EEvPfS0_i_param_0,
	.param .u64 .ptr .align 1 _Z8reduce07ILj1EEvPfS0_i_param_1,
	.param .u32 _Z8reduce07ILj1EEvPfS0_i_param_2
)
{
	.reg .pred 	%p<4>;
	.reg .b32 	%r<17>;
	.reg .b32 	%f<9>;
	.reg .b64 	%rd<9>;
	// demoted variable
	.shared .align 4 .b8 _ZZ8reduce07ILj1EEvPfS0_iE6s_data[512];
	ld.param.u64 	%rd2, [_Z8reduce07ILj1EEvPfS0_i_param_0];
	ld.param.u64 	%rd3, [_Z8reduce07ILj1EEvPfS0_i_param_1];
	ld.param.u32 	%r8, [_Z8reduce07ILj1EEvPfS0_i_param_2];
	mov.u32 	%r1, %tid.x;
	mov.u32 	%r2, %ctaid.x;
	mov.u32 	%r9, %ntid.x;
	mul.lo.s32 	%r10, %r9, %r2;
	shl.b32 	%r11, %r10, 1;
	add.s32 	%r16, %r11, %r1;
	shl.b32 	%r12, %r1, 2;
	mov.u32 	%r13, _ZZ8reduce07ILj1EEvPfS0_iE6s_data;
	add.s32 	%r4, %r13, %r12;
	mov.b32 	%r14, 0;
	st.shared.u32 	[%r4], %r14;
	setp.ge.u32 	%p1, %r16, %r8;
	@%p1 bra 	$L__BB26_4;
	mov.u32 	%r15, %nctaid.x;
	shl.b32 	%r5, %r15, 1;
	cvta.to.global.u64 	%rd1, %rd2;
	mov.f32 	%f8, 0f00000000;
$L__BB26_2:
	mul.wide.u32 	%rd4, %r16, 4;
	add.s64 	%rd5, %rd1, %rd4;
	ld.global.f32 	%f4, [%rd5];
	ld.global.f32 	%f5, [%rd5+4];
	add.f32 	%f6, %f4, %f5;
	add.f32 	%f8, %f8, %f6;
	add.s32 	%r16, %r16, %r5;
	setp.lt.u32 	%p2, %r16, %r8;
	@%p2 bra 	$L__BB26_2;
	st.shared.f32 	[%r4], %f8;
$L__BB26_4:
	bar.sync 	0;
	setp.ne.s32 	%p3, %r1, 0;
	@%p3 bra 	$L__BB26_6;
	ld.shared.f32 	%f7, [_ZZ8reduce07ILj1EEvPfS0_iE6s_data];
	cvta.to.global.u64 	%rd6, %rd3;
	mul.wide.u32 	%rd7, %r2, 4;
	add.s64 	%rd8, %rd6, %rd7;
	st.global.f32 	[%rd8], %f7;
$L__BB26_6:
	ret;

}


// ===== COMPILED SASS (sm_100) =====

	.target	sm_100

	.elftype	@"ET_EXEC"


//--------------------- .note.nv.tkinfo           --------------------------
	.section	.note.nv.tkinfo,"",@"SHT_NOTE"
	.sectionflags	@"SHF_NOTE_NV_TKINFO"
	.tkinfo
        /*0018*/ 	.word	0x00000002
        /*0030*/ 	.string	""
        /*0030*/ 	.string	"ptxas"
        /*0030*/ 	.string	"Cuda compilation tools, release 13.0, V13.0.88"
        /*0030*/ 	.string	"Build cuda_13.0.r13.0/compiler.36424714_0"
        /*0030*/ 	.string	"-arch sm_100 -m 64 "



//--------------------- .note.nv.cuinfo           --------------------------
	.section	.note.nv.cuinfo,"",@"SHT_NOTE"
	.sectionflags	@"SHF_NOTE_NV_CUINFO"
        /*0018*/ 	.short	0x0002
        /*001a*/ 	.short	0x0064
        /*001c*/ 	.short	0x0082
	.zero		2


//--------------------- .nv.info                  --------------------------
	.section	.nv.info,"",@"SHT_CUDA_INFO"
	.align	4


	//----- nvinfo : EIATTR_REGCOUNT
	.align		4
        /*0000*/ 	.byte	0x04, 0x2f
        /*0002*/ 	.short	(.L_1 - .L_0)
	.align		4
.L_0:
        /*0004*/ 	.word	index@(_Z7kernel1PfS_i)
        /*0008*/ 	.word	0x0000000c


	//----- nvinfo : EIATTR_FRAME_SIZE
	.align		4
.L_1:
        /*000c*/ 	.byte	0x04, 0x11
        /*000e*/ 	.short	(.L_3 - .L_2)
	.align		4
.L_2:
        /*0010*/ 	.word	index@(_Z7kernel1PfS_i)
        /*0014*/ 	.word	0x00000000


	//----- nvinfo : EIATTR_REGCOUNT
	.align		4
.L_3:
        /*0018*/ 	.byte	0x04, 0x2f
        /*001a*/ 	.short	(.L_5 - .L_4)
	.align		4
.L_4:
        /*001c*/ 	.word	index@(_Z7kernel2PfS_i)
        /*0020*/ 	.word	0x0000000c


	//----- nvinfo : EIATTR_FRAME_SIZE
	.align		4
.L_5:
        /*0024*/ 	.byte	0x04, 0x11
        /*0026*/ 	.short	(.L_7 - .L_6)
	.align		4
.L_6:
        /*0028*/ 	.word	index@(_Z7kernel2PfS_i)
        /*002c*/ 	.word	0x00000000


	//----- nvinfo : EIATTR_REGCOUNT
	.align		4
.L_7:
        /*0030*/ 	.byte	0x04, 0x2f
        /*0032*/ 	.short	(.L_9 - .L_8)
	.align		4
.L_8:
        /*0034*/ 	.word	index@(_Z7kernel3PfS_i)
        /*0038*/ 	.word	0x0000000c


	//----- nvinfo : EIATTR_FRAME_SIZE
	.align		4
.L_9:
        /*003c*/ 	.byte	0x04, 0x11
        /*003e*/ 	.short	(.L_11 - .L_10)
	.align		4
.L_10:
        /*0040*/ 	.word	index@(_Z7kernel3PfS_i)
        /*0044*/ 	.word	0x00000000


	//----- nvinfo : EIATTR_REGCOUNT
	.align		4
.L_11:
        /*0048*/ 	.byte	0x04, 0x2f
        /*004a*/ 	.short	(.L_13 - .L_12)
	.align		4
.L_12:
        /*004c*/ 	.word	index@(_Z7kernel4PfS_i)
        /*0050*/ 	.word	0x00000010


	//----- nvinfo : EIATTR_FRAME_SIZE
	.align		4
.L_13:
        /*0054*/ 	.byte	0x04, 0x11
        /*0056*/ 	.short	(.L_15 - .L_14)
	.align		4
.L_14:
        /*0058*/ 	.word	index@(_Z7kernel4PfS_i)
        /*005c*/ 	.word	0x00000000


	//----- nvinfo : EIATTR_REGCOUNT
	.align		4
.L_15:
        /*0060*/ 	.byte	0x04, 0x2f
        /*0062*/ 	.short	(.L_17 - .L_16)
	.align		4
.L_16:
        /*0064*/ 	.word	index@(_Z7kernel5PfS_i)
        /*0068*/ 	.word	0x0000000d


	//----- nvinfo : EIATTR_FRAME_SIZE
	.align		4
.L_17:
        /*006c*/ 	.byte	0x04, 0x11
        /*006e*/ 	.short	(.L_19 - .L_18)
	.align		4
.L_18:
        /*0070*/ 	.word	index@(_Z7kernel5PfS_i)
        /*0074*/ 	.word	0x00000000


	//----- nvinfo : EIATTR_REGCOUNT
	.align		4
.L_19:
        /*0078*/ 	.byte	0x04, 0x2f
        /*007a*/ 	.short	(.L_21 - .L_20)
	.align		4
.L_20:
        /*007c*/ 	.word	index@(_Z8reduce06ILj1024EEvPfS0_i)
        /*0080*/ 	.word	0x0000000d


	//----- nvinfo : EIATTR_FRAME_SIZE
	.align		4
.L_21:
        /*0084*/ 	.byte	0x04, 0x11
        /*0086*/ 	.short	(.L_23 - .L_22)
	.align		4
.L_22:
        /*0088*/ 	.word	index@(_Z8reduce06ILj1024EEvPfS0_i)
        /*008c*/ 	.word	0x00000000


	//----- nvinfo : EIATTR_REGCOUNT
	.align		4
.L_23:
        /*0090*/ 	.byte	0x04, 0x2f
        /*0092*/ 	.short	(.L_25 - .L_24)
	.align		4
.L_24:
        /*0094*/ 	.word	index@(_Z8reduce06ILj512EEvPfS0_i)
        /*0098*/ 	.word	0x0000000d


	//----- nvinfo : EIATTR_FRAME_SIZE
	.align		4
.L_25:
        /*009c*/ 	.byte	0x04, 0x11
        /*009e*/ 	.short	(.L_27 - .L_26)
	.align		4
.L_26:
        /*00a0*/ 	.word	index@(_Z8reduce06ILj512EEvPfS0_i)
        /*00a4*/ 	.word	0x00000000


	//----- nvinfo : EIATTR_REGCOUNT
	.align		4
.L_27:
        /*00a8*/ 	.byte	0x04, 0x2f
        /*00aa*/ 	.short	(.L_29 - .L_28)
	.align		4
.L_28:
        /*00ac*/ 	.word	index@(_Z8reduce06ILj256EEvPfS0_i)
        /*00b0*/ 	.word	0x0000000d


	//----- nvinfo : EIATTR_FRAME_SIZE
	.align		4
.L_29:
        /*00b4*/ 	.byte	0x04, 0x11
        /*00b6*/ 	.short	(.L_31 - .L_30)
	.align		4
.L_30:
        /*00b8*/ 	.word	index@(_Z8reduce06ILj256EEvPfS0_i)
        /*00bc*/ 	.word	0x00000000


	//----- nvinfo : EIATTR_REGCOUNT
	.align		4
.L_31:
        /*00c0*/ 	.byte	0x04, 0x2f
        /*00c2*/ 	.short	(.L_33 - .L_32)
	.align		4
.L_32:
        /*00c4*/ 	.word	index@(_Z8reduce06ILj128EEvPfS0_i)
        /*00c8*/ 	.word	0x0000000d


	//----- nvinfo : EIATTR_FRAME_SIZE
	.align		4
.L_33:
        /*00cc*/ 	.byte	0x04, 0x11
        /*00ce*/ 	.short	(.L_35 - .L_34)
	.align		4
.L_34:
        /*00d0*/ 	.word	index@(_Z8reduce06ILj128EEvPfS0_i)
        /*00d4*/ 	.word	0x00000000


	//----- nvinfo : EIATTR_REGCOUNT
	.align		4
.L_35:
        /*00d8*/ 	.byte	0x04, 0x2f
        /*00da*/ 	.short	(.L_37 - .L_36)
	.align		4
.L_36:
        /*00dc*/ 	.word	index@(_Z8reduce06ILj64EEvPfS0_i)
        /*00e0*/ 	.word	0x0000000d


	//----- nvinfo : EIATTR_FRAME_SIZE
	.align		4
.L_37:
        /*00e4*/ 	.byte	0x04, 0x11
        /*00e6*/ 	.short	(.L_39 - .L_38)
	.align		4
.L_38:
        /*00e8*/ 	.word	index@(_Z8reduce06ILj64EEvPfS0_i)
        /*00ec*/ 	.word	0x00000000


	//----- nvinfo : EIATTR_REGCOUNT
	.align		4
.L_39:
        /*00f0*/ 	.byte	0x04, 0x2f
        /*00f2*/ 	.short	(.L_41 - .L_40)
	.align		4
.L_40:
        /*00f4*/ 	.word	index@(_Z8reduce06ILj32EEvPfS0_i)
        /*00f8*/ 	.word	0x0000000e


	//----- nvinfo : EIATTR_FRAME_SIZE
	.align		4
.L_41:
        /*00fc*/ 	.byte	0x04, 0x11
        /*00fe*/ 	.short	(.L_43 - .L_42)
	.align		4
.L_42:
        /*0100*/ 	.word	index@(_Z8reduce06ILj32EEvPfS0_i)
        /*0104*/ 	.word	0x00000000


	//----- nvinfo : EIATTR_REGCOUNT
	.align		4
.L_43:
        /*0108*/ 	.byte	0x04, 0x2f
        /*010a*/ 	.short	(.L_45 - .L_44)
	.align		4
.L_44:
        /*010c*/ 	.word	index@(_Z8reduce06ILj16EEvPfS0_i)
        /*0110*/ 	.word	0x0000000e


	//----- nvinfo : EIATTR_FRAME_SIZE
	.align		4
.L_45:
        /*0114*/ 	.byte	0x04, 0x11
        /*0116*/ 	.short	(.L_47 - .L_46)
	.align		4
.L_46:
        /*0118*/ 	.word	index@(_Z8reduce06ILj16EEvPfS0_i)
        /*011c*/ 	.word	0x00000000


	//----- nvinfo : EIATTR_REGCOUNT
	.align		4
.L_47:
        /*0120*/ 	.byte	0x04, 0x2f
        /*0122*/ 	.short	(.L_49 - .L_48)
	.align		4
.L_48:
        /*0124*/ 	.word	index@(_Z8reduce06ILj8EEvPfS0_i)
        /*0128*/ 	.word	0x0000000e


	//----- nvinfo : EIATTR_FRAME_SIZE
	.align		4
.L_49:
        /*012c*/ 	.byte	0x04, 0x11
        /*012e*/ 	.short	(.L_51 - .L_50)
	.align		4
.L_50:
        /*0130*/ 	.word	index@(_Z8reduce06ILj8EEvPfS0_i)
        /*0134*/ 	.word	0x00000000


	//----- nvinfo : EIATTR_REGCOUNT
	.align		4
.L_51:
        /*0138*/ 	.byte	0x04, 0x2f
        /*013a*/ 	.short	(.L_53 - .L_52)
	.align		4
.L_52:
        /*013c*/ 	.word	index@(_Z8reduce06ILj4EEvPfS0_i)
        /*0140*/ 	.word	0x0000000e


	//----- nvinfo : EIATTR_FRAME_SIZE
	.align		4
.L_53:
        /*0144*/ 	.byte	0x04, 0x11
        /*0146*/ 	.short	(.L_55 - .L_54)
	.align		4
.L_54:
        /*0148*/ 	.word	index@(_Z8reduce06ILj4EEvPfS0_i)
        /*014c*/ 	.word	0x00000000


	//----- nvinfo : EIATTR_REGCOUNT
	.align		4
.L_55:
        /*0150*/ 	.byte	0x04, 0x2f
        /*0152*/ 	.short	(.L_57 - .L_56)
	.align		4
.L_56:
        /*0154*/ 	.word	index@(_Z8reduce06ILj2EEvPfS0_i)
        /*0158*/ 	.word	0x0000000e


	//----- nvinfo : EIATTR_FRAME_SIZE
	.align		4
.L_57:
        /*015c*/ 	.byte	0x04, 0x11
        /*015e*/ 	.short	(.L_59 - .L_58)
	.align		4
.L_58:
        /*0160*/ 	.word	index@(_Z8reduce06ILj2EEvPfS0_i)
        /*0164*/ 	.word	0x00000000


	//----- nvinfo : EIATTR_REGCOUNT
	.align		4
.L_59:
        /*0168*/ 	.byte	0x04, 0x2f
        /*016a*/ 	.short	(.L_61 - .L_60)
	.align		4
.L_60:
        /*016c*/ 	.word	index@(_Z8reduce06ILj1EEvPfS0_i)
        /*0170*/ 	.word	0x0000000e


	//----- nvinfo : EIATTR_FRAME_SIZE
	.align		4
.L_61:
        /*0174*/ 	.byte	0x04, 0x11
        /*0176*/ 	.short	(.L_63 - .L_62)
	.align		4
.L_62:
        /*0178*/ 	.word	index@(_Z8reduce06ILj1EEvPfS0_i)
        /*017c*/ 	.word	0x00000000


	//----- nvinfo : EIATTR_REGCOUNT
	.align		4
.L_63:
        /*0180*/ 	.byte	0x04, 0x2f
        /*0182*/ 	.short	(.L_65 - .L_64)
	.align		4
.L_64:
        /*0184*/ 	.word	index@(_Z8reduce07ILj1024EEvPfS0_i)
        /*0188*/ 	.word	0x00000010


	//----- nvinfo : EIATTR_FRAME_SIZE
	.align		4
.L_65:
        /*018c*/ 	.byte	0x04, 0x11
        /*018e*/ 	.short	(.L_67 - .L_66)
	.align		4
.L_66:
        /*0190*/ 	.word	index@(_Z8reduce07ILj1024EEvPfS0_i)
        /*0194*/ 	.word	0x00000000


	//----- nvinfo : EIATTR_REGCOUNT
	.align		4
.L_67:
        /*0198*/ 	.byte	0x04, 0x2f
        /*019a*/ 	.short	(.L_69 - .L_68)
	.align		4
.L_68:
        /*019c*/ 	.word	index@(_Z8reduce07ILj512EEvPfS0_i)
        /*01a0*/ 	.word	0x00000010


	//----- nvinfo : EIATTR_FRAME_SIZE
	.align		4
.L_69:
        /*01a4*/ 	.byte	0x04, 0x11
        /*01a6*/ 	.short	(.L_71 - .L_70)
	.align		4
.L_70:
        /*01a8*/ 	.word	index@(_Z8reduce07ILj512EEvPfS0_i)
        /*01ac*/ 	.word	0x00000000


	//----- nvinfo : EIATTR_REGCOUNT
	.align		4
.L_71:
        /*01b0*/ 	.byte	0x04, 0x2f
        /*01b2*/ 	.short	(.L_73 - .L_72)
	.align		4
.L_72:
        /*01b4*/ 	.word	index@(_Z8reduce07ILj256EEvPfS0_i)
        /*01b8*/ 	.word	0x00000010


	//----- nvinfo : EIATTR_FRAME_SIZE
	.align		4
.L_73:
        /*01bc*/ 	.byte	0x04, 0x11
        /*01be*/ 	.short	(.L_75 - .L_74)
	.align		4
.L_74:
        /*01c0*/ 	.word	index@(_Z8reduce07ILj256EEvPfS0_i)
        /*01c4*/ 	.word	0x00000000


	//----- nvinfo : EIATTR_REGCOUNT
	.align		4
.L_75:
        /*01c8*/ 	.byte	0x04, 0x2f
        /*01ca*/ 	.short	(.L_77 - .L_76)
	.align		4
.L_76:
        /*01cc*/ 	.word	index@(_Z8reduce07ILj128EEvPfS0_i)
        /*01d0*/ 	.word	0x00000010


	//----- nvinfo : EIATTR_FRAME_SIZE
	.align		4
.L_77:
        /*01d4*/ 	.byte	0x04, 0x11
        /*01d6*/ 	.short	(.L_79 - .L_78)
	.align		4
.L_78:
        /*01d8*/ 	.word	index@(_Z8reduce07ILj128EEvPfS0_i)
        /*01dc*/ 	.word	0x00000000


	//----- nvinfo : EIATTR_REGCOUNT
	.align		4
.L_79:
        /*01e0*/ 	.byte	0x04, 0x2f
        /*01e2*/ 	.short	(.L_81 - .L_80)
	.align		4
.L_80:
        /*01e4*/ 	.word	index@(_Z8reduce07ILj64EEvPfS0_i)
        /*01e8*/ 	.word	0x00000010


	//----- nvinfo : EIATTR_FRAME_SIZE
	.align		4
.L_81:
        /*01ec*/ 	.byte	0x04, 0x11
        /*01ee*/ 	.short	(.L_83 - .L_82)
	.align		4
.L_82:
        /*01f0*/ 	.word	index@(_Z8reduce07ILj64EEvPfS0_i)
        /*01f4*/ 	.word	0x00000000


	//----- nvinfo : EIATTR_REGCOUNT
	.align		4
.L_83:
        /*01f8*/ 	.byte	0x04, 0x2f
        /*01fa*/ 	.short	(.L_85 - .L_84)
	.align		4
.L_84:
        /*01fc*/ 	.word	index@(_Z8reduce07ILj32EEvPfS0_i)
        /*0200*/ 	.word	0x00000010


	//----- nvinfo : EIATTR_FRAME_SIZE
	.align		4
.L_85:
        /*0204*/ 	.byte	0x04, 0x11
        /*0206*/ 	.short	(.L_87 - .L_86)
	.align		4
.L_86:
        /*0208*/ 	.word	index@(_Z8reduce07ILj32EEvPfS0_i)
        /*020c*/ 	.word	0x00000000


	//----- nvinfo : EIATTR_REGCOUNT
	.align		4
.L_87:
        /*0210*/ 	.byte	0x04, 0x2f
        /*0212*/ 	.short	(.L_89 - .L_88)
	.align		4
.L_88:
        /*0214*/ 	.word	index@(_Z8reduce07ILj16EEvPfS0_i)
        /*0218*/ 	.word	0x00000011


	//----- nvinfo : EIATTR_FRAME_SIZE
	.align		4
.L_89:
        /*021c*/ 	.byte	0x04, 0x11
        /*021e*/ 	.short	(.L_91 - .L_90)
	.align		4
.L_90:
        /*0220*/ 	.word	index@(_Z8reduce07ILj16EEvPfS0_i)
        /*0224*/ 	.word	0x00000000


	//----- nvinfo : EIATTR_REGCOUNT
	.align		4
.L_91:
        /*0228*/ 	.byte	0x04, 0x2f
        /*022a*/ 	.short	(.L_93 - .L_92)
	.align		4
.L_92:
        /*022c*/ 	.word	index@(_Z8reduce07ILj8EEvPfS0_i)
        /*0230*/ 	.word	0x00000010


	//----- nvinfo : EIATTR_FRAME_SIZE
	.align		4
.L_93:
        /*0234*/ 	.byte	0x04, 0x11
        /*0236*/ 	.short	(.L_95 - .L_94)
	.align		4
.L_94:
        /*0238*/ 	.word	index@(_Z8reduce07ILj8EEvPfS0_i)
        /*023c*/ 	.word	0x00000000


	//----- nvinfo : EIATTR_REGCOUNT
	.align		4
.L_95:
        /*0240*/ 	.byte	0x04, 0x2f
        /*0242*/ 	.short	(.L_97 - .L_96)
	.align		4
.L_96:
        /*0244*/ 	.word	index@(_Z8reduce07ILj4EEvPfS0_i)
        /*0248*/ 	.word	0x00000012


	//----- nvinfo : EIATTR_FRAME_SIZE
	.align		4
.L_97:
        /*024c*/ 	.byte	0x04, 0x11
        /*024e*/ 	.short	(.L_99 - .L_98)
	.align		4
.L_98:
        /*0250*/ 	.word	index@(_Z8reduce07ILj4EEvPfS0_i)
        /*0254*/ 	.word	0x00000000


	//----- nvinfo : EIATTR_REGCOUNT
	.align		4
.L_99:
        /*0258*/ 	.byte	0x04, 0x2f
        /*025a*/ 	.short	(.L_101 - .L_100)
	.align		4
.L_100:
        /*025c*/ 	.word	index@(_Z8reduce07ILj2EEvPfS0_i)
        /*0260*/ 	.word	0x00000012


	//----- nvinfo : EIATTR_FRAME_SIZE
	.align		4
.L_101:
        /*0264*/ 	.byte	0x04, 0x11
        /*0266*/ 	.short	(.L_103 - .L_102)
	.align		4
.L_102:
        /*0268*/ 	.word	index@(_Z8reduce07ILj2EEvPfS0_i)
        /*026c*/ 	.word	0x00000000


	//----- nvinfo : EIATTR_REGCOUNT
	.align		4
.L_103:
        /*0270*/ 	.byte	0x04, 0x2f
        /*0272*/ 	.short	(.L_105 - .L_104)
	.align		4
.L_104:
        /*0274*/ 	.word	index@(_Z8reduce07ILj1EEvPfS0_i)
        /*0278*/ 	.word	0x00000012


	//----- nvinfo : EIATTR_FRAME_SIZE
	.align		4
.L_105:
        /*027c*/ 	.byte	0x04, 0x11
        /*027e*/ 	.short	(.L_107 - .L_106)
	.align		4
.L_106:
        /*0280*/ 	.word	index@(_Z8reduce07ILj1EEvPfS0_i)
        /*0284*/ 	.word	0x00000000


	//----- nvinfo : EIATTR_MIN_STACK_SIZE
	.align		4
.L_107:
        /*0288*/ 	.byte	0x04, 0x12
        /*028a*/ 	.short	(.L_109 - .L_108)
	.align		4
.L_108:
        /*028c*/ 	.word	index@(_Z8reduce07ILj1EEvPfS0_i)
        /*0290*/ 	.word	0x00000000


	//----- nvinfo : EIATTR_MIN_STACK_SIZE
	.align		4
.L_109:
        /*0294*/ 	.byte	0x04, 0x12
        /*0296*/ 	.short	(.L_111 - .L_110)
	.align		4
.L_110:
        /*0298*/ 	.word	index@(_Z8reduce07ILj2EEvPfS0_i)
        /*029c*/ 	.word	0x00000000


	//----- nvinfo : EIATTR_MIN_STACK_SIZE
	.align		4
.L_111:
        /*02a0*/ 	.byte	0x04, 0x12
        /*02a2*/ 	.short	(.L_113 - .L_112)
	.align		4
.L_112:
        /*02a4*/ 	.word	index@(_Z8reduce07ILj4EEvPfS0_i)
        /*02a8*/ 	.word	0x00000000


	//----- nvinfo : EIATTR_MIN_STACK_SIZE
	.align		4
.L_113:
        /*02ac*/ 	.byte	0x04, 0x12
        /*02ae*/ 	.short	(.L_115 - .L_114)
	.align		4
.L_114:
        /*02b0*/ 	.word	index@(_Z8reduce07ILj8EEvPfS0_i)
        /*02b4*/ 	.word	0x00000000


	//----- nvinfo : EIATTR_MIN_STACK_SIZE
	.align		4
.L_115:
        /*02b8*/ 	.byte	0x04, 0x12
        /*02ba*/ 	.short	(.L_117 - .L_116)
	.align		4
.L_116:
        /*02bc*/ 	.word	index@(_Z8reduce07ILj16EEvPfS0_i)
        /*02c0*/ 	.word	0x00000000


	//----- nvinfo : EIATTR_MIN_STACK_SIZE
	.align		4
.L_117:
        /*02c4*/ 	.byte	0x04, 0x12
        /*02c6*/ 	.short	(.L_119 - .L_118)
	.align		4
.L_118:
        /*02c8*/ 	.word	index@(_Z8reduce07ILj32EEvPfS0_i)
        /*02cc*/ 	.word	0x00000000


	//----- nvinfo : EIATTR_MIN_STACK_SIZE
	.align		4
.L_119:
        /*02d0*/ 	.byte	0x04, 0x12
        /*02d2*/ 	.short	(.L_121 - .L_120)
	.align		4
.L_120:
        /*02d4*/ 	.word	index@(_Z8reduce07ILj64EEvPfS0_i)
        /*02d8*/ 	.word	0x00000000


	//----- nvinfo : EIATTR_MIN_STACK_SIZE
	.align		4
.L_121:
        /*02dc*/ 	.byte	0x04, 0x12
        /*02de*/ 	.short	(.L_123 - .L_122)
	.align		4
.L_122:
        /*02e0*/ 	.word	index@(_Z8reduce07ILj128EEvPfS0_i)
        /*02e4*/ 	.word	0x00000000


	//----- nvinfo : EIATTR_MIN_STACK_SIZE
	.align		4
.L_123:
        /*02e8*/ 	.byte	0x04, 0x12
        /*02ea*/ 	.short	(.L_125 - .L_124)
	.align		4
.L_124:
        /*02ec*/ 	.word	index@(_Z8reduce07ILj256EEvPfS0_i)
        /*02f0*/ 	.word	0x00000000


	//----- nvinfo : EIATTR_MIN_STACK_SIZE
	.align		4
.L_125:
        /*02f4*/ 	.byte	0x04, 0x12
        /*02f6*/ 	.short	(.L_127 - .L_126)
	.align		4
.L_126:
        /*02f8*/ 	.word	index@(_Z8reduce07ILj512EEvPfS0_i)
        /*02fc*/ 	.word	0x00000000


	//----- nvinfo : EIATTR_MIN_STACK_SIZE
	.align		4
.L_127:
        /*0300*/ 	.byte	0x04, 0x12
        /*0302*/ 	.short	(.L_129 - .L_128)
	.align		4
.L_128:
        /*0304*/ 	.word	index@(_Z8reduce07ILj1024EEvPfS0_i)
        /*0308*/ 	.word	0x00000000


	//----- nvinfo : EIATTR_MIN_STACK_SIZE
	.align		4
.L_129:
        /*030c*/ 	.byte	0x04, 0x12
        /*030e*/ 	.short	(.L_131 - .L_130)
	.align		4
.L_130:
        /*0310*/ 	.word	index@(_Z8reduce06ILj1EEvPfS0_i)
        /*0314*/ 	.word	0x00000000


	//----- nvinfo : EIATTR_MIN_STACK_SIZE
	.align		4
.L_131:
        /*0318*/ 	.byte	0x04, 0x12
        /*031a*/ 	.short	(.L_133 - .L_132)
	.align		4
.L_132:
        /*031c*/ 	.word	index@(_Z8reduce06ILj2EEvPfS0_i)
        /*0320*/ 	.word	0x00000000


	//----- nvinfo : EIATTR_MIN_STACK_SIZE
	.align		4
.L_133:
        /*0324*/ 	.byte	0x04, 0x12
        /*0326*/ 	.short	(.L_135 - .L_134)
	.align		4
.L_134:
        /*0328*/ 	.word	index@(_Z8reduce06ILj4EEvPfS0_i)
        /*032c*/ 	.word	0x00000000


	//----- nvinfo : EIATTR_MIN_STACK_SIZE
	.align		4
.L_135:
        /*0330*/ 	.byte	0x04, 0x12
        /*0332*/ 	.short	(.L_137 - .L_136)
	.align		4
.L_136:
        /*0334*/ 	.word	index@(_Z8reduce06ILj8EEvPfS0_i)
        /*0338*/ 	.word	0x00000000


	//----- nvinfo : EIATTR_MIN_STACK_SIZE
	.align		4
.L_137:
        /*033c*/ 	.byte	0x04, 0x12
        /*033e*/ 	.short	(.L_139 - .L_138)
	.align		4
.L_138:
        /*0340*/ 	.word	index@(_Z8reduce06ILj16EEvPfS0_i)
        /*0344*/ 	.word	0x00000000


	//----- nvinfo : EIATTR_MIN_STACK_SIZE
	.align		4
.L_139:
        /*0348*/ 	.byte	0x04, 0x12
        /*034a*/ 	.short	(.L_141 - .L_140)
	.align		4
.L_140:
        /*034c*/ 	.word	index@(_Z8reduce06ILj32EEvPfS0_i)
        /*0350*/ 	.word	0x00000000


	//----- nvinfo : EIATTR_MIN_STACK_SIZE
	.align		4
.L_141:
        /*0354*/ 	.byte	0x04, 0x12
        /*0356*/ 	.short	(.L_143 - .L_142)
	.align		4
.L_142:
        /*0358*/ 	.word	index@(_Z8reduce06ILj64EEvPfS0_i)
        /*035c*/ 	.word	0x00000000


	//----- nvinfo : EIATTR_MIN_STACK_SIZE
	.align		4
.L_143:
        /*0360*/ 	.byte	0x04, 0x12
        /*0362*/ 	.short	(.L_145 - .L_144)
	.align		4
.L_144:
        /*0364*/ 	.word	index@(_Z8reduce06ILj128EEvPfS0_i)
        /*0368*/ 	.word	0x00000000


	//----- nvinfo : EIATTR_MIN_STACK_SIZE
	.align		4
.L_145:
        /*036c*/ 	.byte	0x04, 0x12
        /*036e*/ 	.short	(.L_147 - .L_146)
	.align		4
.L_146:
        /*0370*/ 	.word	index@(_Z8reduce06ILj256EEvPfS0_i)
        /*0374*/ 	.word	0x00000000


	//----- nvinfo : EIATTR_MIN_STACK_SIZE
	.align		4
.L_147:
        /*0378*/ 	.byte	0x04, 0x12
        /*037a*/ 	.short	(.L_149 - .L_148)
	.align		4
.L_148:
        /*037c*/ 	.word	index@(_Z8reduce06ILj512EEvPfS0_i)
        /*0380*/ 	.word	0x00000000


	//----- nvinfo : EIATTR_MIN_STACK_SIZE
	.align		4
.L_149:
        /*0384*/ 	.byte	0x04, 0x12
        /*0386*/ 	.short	(.L_151 - .L_150)
	.align		4
.L_150:
        /*0388*/ 	.word	index@(_Z8reduce06ILj1024EEvPfS0_i)
        /*038c*/ 	.word	0x00000000


	//----- nvinfo : EIATTR_MIN_STACK_SIZE
	.align		4
.L_151:
        /*0390*/ 	.byte	0x04, 0x12
        /*0392*/ 	.short	(.L_153 - .L_152)
	.align		4
.L_152:
        /*0394*/ 	.word	index@(_Z7kernel5PfS_i)
        /*0398*/ 	.word	0x00000000


	//----- nvinfo : EIATTR_MIN_STACK_SIZE
	.align		4
.L_153:
        /*039c*/ 	.byte	0x04, 0x12
        /*039e*/ 	.short	(.L_155 - .L_154)
	.align		4
.L_154:
        /*03a0*/ 	.word	index@(_Z7kernel4PfS_i)
        /*03a4*/ 	.word	0x00000000


	//----- nvinfo : EIATTR_MIN_STACK_SIZE
	.align		4
.L_155:
        /*03a8*/ 	.byte	0x04, 0x12
        /*03aa*/ 	.short	(.L_157 - .L_156)
	.align		4
.L_156:
        /*03ac*/ 	.word	index@(_Z7kernel3PfS_i)
        /*03b0*/ 	.word	0x00000000


	//----- nvinfo : EIATTR_MIN_STACK_SIZE
	.align		4
.L_157:
        /*03b4*/ 	.byte	0x04, 0x12
        /*03b6*/ 	.short	(.L_159 - .L_158)
	.align		4
.L_158:
        /*03b8*/ 	.word	index@(_Z7kernel2PfS_i)
        /*03bc*/ 	.word	0x00000000


	//----- nvinfo : EIATTR_MIN_STACK_SIZE
	.align		4
.L_159:
        /*03c0*/ 	.byte	0x04, 0x12
        /*03c2*/ 	.short	(.L_161 - .L_160)
	.align		4
.L_160:
        /*03c4*/ 	.word	index@(_Z7kernel1PfS_i)
        /*03c8*/ 	.word	0x00000000
.L_161:


//--------------------- .nv.compat                --------------------------
	.section	.nv.compat,"",@"SHT_CUDA_COMPAT_INFO"
	.align	4
        /*0000*/ 	.byte	0x02, 0x09, 0x00, 0x00, 0x02, 0x02, 0x01, 0x00, 0x02, 0x05, 0x05, 0x00, 0x03, 0x07, 0x01, 0x01
        /*0010*/ 	.byte	0x02, 0x03, 0x00, 0x00, 0x02, 0x06, 0x01, 0x00, 0x04, 0x0b, 0x08, 0x00, 0x09, 0x00, 0x00, 0x00
        /*0020*/ 	.byte	0x00, 0x00, 0x00, 0x00


//--------------------- .nv.info._Z8reduce07ILj1EEvPfS0_i --------------------------
	.section	.nv.info._Z8reduce07ILj1EEvPfS0_i,"",@"SHT_CUDA_INFO"
	.sectionflags	@""
	.align	4


	//----- nvinfo : EIATTR_CUDA_API_VERSION
	.align		4
        /*0000*/ 	.byte	0x04, 0x37
        /*0002*/ 	.short	(.L_163 - .L_162)
.L_162:
        /*0004*/ 	.word	0x00000082


	//----- nvinfo : EIATTR_KPARAM_INFO
	.align		4
.L_163:
        /*0008*/ 	.byte	0x04, 0x17
        /*000a*/ 	.short	(.L_165 - .L_164)
.L_164:
        /*000c*/ 	.word	0x00000000
        /*0010*/ 	.short	0x0002
        /*0012*/ 	.short	0x0010
        /*0014*/ 	.byte	0x00, 0xf0, 0x11, 0x00


	//----- nvinfo : EIATTR_KPARAM_INFO
	.align		4
.L_165:
        /*0018*/ 	.byte	0x04, 0x17
        /*001a*/ 	.short	(.L_167 - .L_166)
.L_166:
        /*001c*/ 	.word	0x00000000
        /*0020*/ 	.short	0x0001
        /*0022*/ 	.short	0x0008
        /*0024*/ 	.byte	0x00, 0xf5, 0x21, 0x00


	//----- nvinfo : EIATTR_KPARAM_INFO
	.align		4
.L_167:
        /*0028*/ 	.byte	0x04, 0x17
        /*002a*/ 	.short	(.L_169 - .L_168)
.L_168:
        /*002c*/ 	.word	0x00000000
        /*0030*/ 	.short	0x0000
        /*0032*/ 	.short	0x0000
        /*0034*/ 	.byte	0x00, 0xf5, 0x21, 0x00


	//----- nvinfo : EIATTR_SPARSE_MMA_MASK
	.align		4
.L_169:
        /*0038*/ 	.byte	0x03, 0x50
        /*003a*/ 	.short	0x0000


	//----- nvinfo : EIATTR_MAXREG_COUNT
	.align		4
        /*003c*/ 	.byte	0x03, 0x1b
        /*003e*/ 	.short	0x00ff


	//----- nvinfo : EIATTR_NUM_BARRIERS
	.align		4
        /*0040*/ 	.byte	0x02, 0x4c
        /*0042*/ 	.byte	0x01
	.zero		1


	//----- nvinfo : EIATTR_MERCURY_ISA_VERSION
	.align		4
        /*0044*/ 	.byte	0x03, 0x5f
        /*0046*/ 	.short	0x0101


	//----- nvinfo : EIATTR_VRC_CTA_INIT_COUNT
	.align		4
        /*0048*/ 	.byte	0x02, 0x4a
	.zero		1
	.zero		1


	//----- nvinfo : EIATTR_EXIT_INSTR_OFFSETS
	.align		4
        /*004c*/ 	.byte	0x04, 0x1c
        /*004e*/ 	.short	(.L_171 - .L_170)


	//   ....[0]....
.L_170:
        /*0050*/ 	.word	0x00000210


	//   ....[1]....
        /*0054*/ 	.word	0x00000260


	//----- nvinfo : EIATTR_CRS_STACK_SIZE
	.align		4
.L_171:
        /*0058*/ 	.byte	0x04, 0x1e
        /*005a*/ 	.short	(.L_173 - .L_172)
.L_172:
        /*005c*/ 	.word	0x00000000


	//----- nvinfo : EIATTR_CBANK_PARAM_SIZE
	.align		4
.L_173:
        /*0060*/ 	.byte	0x03, 0x19
        /*0062*/ 	.short	0x0014


	//----- nvinfo : EIATTR_PARAM_CBANK
	.align		4
        /*0064*/ 	.byte	0x04, 0x0a
        /*0066*/ 	.short	(.L_175 - .L_174)
	.align		4
.L_174:
        /*0068*/ 	.word	index@(.nv.constant0._Z8reduce07ILj1EEvPfS0_i)
        /*006c*/ 	.short	0x0380
        /*006e*/ 	.short	0x0014


	//----- nvinfo : EIATTR_SW_WAR
	.align		4
.L_175:
        /*0070*/ 	.byte	0x04, 0x36
        /*0072*/ 	.short	(.L_177 - .L_176)
.L_176:
        /*0074*/ 	.word	0x00000008
.L_177:


//--------------------- .nv.info._Z8reduce07ILj2EEvPfS0_i --------------------------
	.section	.nv.info._Z8reduce07ILj2EEvPfS0_i,"",@"SHT_CUDA_INFO"
	.sectionflags	@""
	.align	4


	//----- nvinfo : EIATTR_CUDA_API_VERSION
	.align		4
        /*0000*/ 	.byte	0x04, 0x37
        /*0002*/ 	.short	(.L_179 - .L_178)
.L_178:
        /*0004*/ 	.word	0x00000082


	//----- nvinfo : EIATTR_KPARAM_INFO
	.align		4
.L_179:
        /*0008*/ 	.byte	0x04, 0x17
        /*000a*/ 	.short	(.L_181 - .L_180)
.L_180:
        /*000c*/ 	.word	0x00000000
        /*0010*/ 	.short	0x0002
        /*0012*/ 	.short	0x0010
        /*0014*/ 	.byte	0x00, 0xf0, 0x11, 0x00


	//----- nvinfo : EIATTR_KPARAM_INFO
	.align		4
.L_181:
        /*0018*/ 	.byte	0x04, 0x17
        /*001a*/ 	.short	(.L_183 - .L_182)
.L_182:
        /*001c*/ 	.word	0x00000000
        /*0020*/ 	.short	0x0001
        /*0022*/ 	.short	0x0008
        /*0024*/ 	.byte	0x00, 0xf5, 0x21, 0x00


	//----- nvinfo : EIATTR_KPARAM_INFO
	.align		4
.L_183:
        /*0028*/ 	.byte	0x04, 0x17
        /*002a*/ 	.short	(.L_185 - .L_184)
.L_184:
        /*002c*/ 	.word	0x00000000
        /*0030*/ 	.short	0x0000
        /*0032*/ 	.short	0x0000
        /*0034*/ 	.byte	0x00, 0xf5, 0x21, 0x00


	//----- nvinfo : EIATTR_SPARSE_MMA_MASK
	.align		4
.L_185:
        /*0038*/ 	.byte	0x03, 0x50
        /*003a*/ 	.short	0x0000


	//----- nvinfo : EIATTR_MAXREG_COUNT
	.align		4
        /*003c*/ 	.byte	0x03, 0x1b
        /*003e*/ 	.short	0x00ff


	//----- nvinfo : EIATTR_NUM_BARRIERS
	.align		4
        /*0040*/ 	.byte	0x02, 0x4c
        /*0042*/ 	.byte	0x01
	.zero		1


	//----- nvinfo : EIATTR_MERCURY_ISA_VERSION
	.align		4
        /*0044*/ 	.byte	0x03, 0x5f
        /*0046*/ 	.short	0x0101


	//----- nvinfo : EIATTR_VRC_CTA_INIT_COUNT
	.align		4
        /*0048*/ 	.byte	0x02, 0x4a
	.zero		1
	.zero		1


	//----- nvinfo : EIATTR_EXIT_INSTR_OFFSETS
	.align		4
        /*004c*/ 	.byte	0x04, 0x1c
        /*004e*/ 	.short	(.L_187 - .L_186)


	//   ....[0]....
.L_186:
        /*0050*/ 	.word	0x00000230


	//   ....[1]....
        /*0054*/ 	.word	0x00000290


	//   ....[2]....
        /*0058*/ 	.word	0x000002e0


	//----- nvinfo : EIATTR_CRS_STACK_SIZE
	.align		4
.L_187:
        /*005c*/ 	.byte	0x04, 0x1e
        /*005e*/ 	.short	(.L_189 - .L_188)
.L_188:
        /*0060*/ 	.word	0x00000000


	//----- nvinfo : EIATTR_CBANK_PARAM_SIZE
	.align		4
.L_189:
        /*0064*/ 	.byte	0x03, 0x19
        /*0066*/ 	.short	0x0014


	//----- nvinfo : EIATTR_PARAM_CBANK
	.align		4
        /*0068*/ 	.byte	0x04, 0x0a
        /*006a*/ 	.short	(.L_191 - .L_190)
	.align		4
.L_190:
        /*006c*/ 	.word	index@(.nv.constant0._Z8reduce07ILj2EEvPfS0_i)
        /*0070*/ 	.short	0x0380
        /*0072*/ 	.short	0x0014


	//----- nvinfo : EIATTR_SW_WAR
	.align		4
.L_191:
        /*0074*/ 	.byte	0x04, 0x36
        /*0076*/ 	.short	(.L_193 - .L_192)
.L_192:
        /*0078*/ 	.word	0x00000008
.L_193:


//--------------------- .nv.info._Z8reduce07ILj4EEvPfS0_i --------------------------
	.section	.nv.info._Z8reduce07ILj4EEvPfS0_i,"",@"SHT_CUDA_INFO"
	.sectionflags	@""
	.align	4


	//----- nvinfo : EIATTR_CUDA_API_VERSION
	.align		4
        /*0000*/ 	.byte	0x04, 0x37
        /*0002*/ 	.short	(.L_195 - .L_194)
.L_194:
        /*0004*/ 	.word	0x00000082


	//----- nvinfo : EIATTR_KPARAM_INFO
	.align		4
.L_195:
        /*0008*/ 	.byte	0x04, 0x17
        /*000a*/ 	.short	(.L_197 - .L_196)
.L_196:
        /*000c*/ 	.word	0x00000000
        /*0010*/ 	.short	0x0002
        /*0012*/ 	.short	0x0010
        /*0014*/ 	.byte	0x00, 0xf0, 0x11, 0x00


	//----- nvinfo : EIATTR_KPARAM_INFO
	.align		4
.L_197:
        /*0018*/ 	.byte	0x04, 0x17
        /*001a*/ 	.short	(.L_199 - .L_198)
.L_198:
        /*001c*/ 	.word	0x00000000
        /*0020*/ 	.short	0x0001
        /*0022*/ 	.short	0x0008
        /*0024*/ 	.byte	0x00, 0xf5, 0x21, 0x00


	//----- nvinfo : EIATTR_KPARAM_INFO
	.align		4
.L_199:
        /*0028*/ 	.byte	0x04, 0x17
        /*002a*/ 	.short	(.L_201 - .L_200)
.L_200:
        /*002c*/ 	.word	0x00000000
        /*0030*/ 	.short	0x0000
        /*0032*/ 	.short	0x0000
        /*0034*/ 	.byte	0x00, 0xf5, 0x21, 0x00


	//----- nvinfo : EIATTR_SPARSE_MMA_MASK
	.align		4
.L_201:
        /*0038*/ 	.byte	0x03, 0x50
        /*003a*/ 	.short	0x0000


	//----- nvinfo : EIATTR_MAXREG_COUNT
	.align		4
        /*003c*/ 	.byte	0x03, 0x1b
        /*003e*/ 	.short	0x00ff


	//----- nvinfo : EIATTR_NUM_BARRIERS
	.align		4
        /*0040*/ 	.byte	0x02, 0x4c
        /*0042*/ 	.byte	0x01
	.zero		1


	//----- nvinfo : EIATTR_MERCURY_ISA_VERSION
	.align		4
        /*0044*/ 	.byte	0x03, 0x5f
        /*0046*/ 	.short	0x0101


	//----- nvinfo : EIATTR_VRC_CTA_INIT_COUNT
	.align		4
        /*0048*/ 	.byte	0x02, 0x4a
	.zero		1
	.zero		1


	//----- nvinfo : EIATTR_EXIT_INSTR_OFFSETS
	.align		4
        /*004c*/ 	.byte	0x04, 0x1c
        /*004e*/ 	.short	(.L_203 - .L_202)


	//   ....[0]....
.L_202:
        /*0050*/ 	.word	0x00000230


	//   ....[1]....
        /*0054*/ 	.word	0x000002d0


	//   ....[2]....
        /*0058*/ 	.word	0x00000320


	//----- nvinfo : EIATTR_CRS_STACK_SIZE
	.align		4
.L_203:
        /*005c*/ 	.byte	0x04, 0x1e
        /*005e*/ 	.short	(.L_205 - .L_204)
.L_204:
        /*0060*/ 	.word	0x00000000


	//----- nvinfo : EIATTR_CBANK_PARAM_SIZE
	.align		4
.L_205:
        /*0064*/ 	.byte	0x03, 0x19
        /*0066*/ 	.short	0x0014


	//----- nvinfo : EIATTR_PARAM_CBANK
	.align		4
        /*0068*/ 	.byte	0x04, 0x0a
        /*006a*/ 	.short	(.L_207 - .L_206)
	.align		4
.L_206:
        /*006c*/ 	.word	index@(.nv.constant0._Z8reduce07ILj4EEvPfS0_i)
        /*0070*/ 	.short	0x0380
        /*0072*/ 	.short	0x0014


	//----- nvinfo : EIATTR_SW_WAR
	.align		4
.L_207:
        /*0074*/ 	.byte	0x04, 0x36
        /*0076*/ 	.short	(.L_209 - .L_208)
.L_208:
        /*0078*/ 	.word	0x00000008
.L_209:


//--------------------- .nv.info._Z8reduce07ILj8EEvPfS0_i --------------------------
	.section	.nv.info._Z8reduce07ILj8EEvPfS0_i,"",@"SHT_CUDA_INFO"
	.sectionflags	@""
	.align	4


	//----- nvinfo : EIATTR_CUDA_API_VERSION
	.align		4
        /*0000*/ 	.byte	0x04, 0x37
        /*0002*/ 	.short	(.L_211 - .L_210)
.L_210:
        /*0004*/ 	.word	0x00000082


	//----- nvinfo : EIATTR_KPARAM_INFO
	.align		4
.L_211:
        /*0008*/ 	.byte	0x04, 0x17
        /*000a*/ 	.short	(.L_213 - .L_212)
.L_212:
        /*000c*/ 	.word	0x00000000
        /*0010*/ 	.short	0x0002
        /*0012*/ 	.short	0x0010
        /*0014*/ 	.byte	0x00, 0xf0, 0x11, 0x00


	//----- nvinfo : EIATTR_KPARAM_INFO
	.align		4
.L_213:
        /*0018*/ 	.byte	0x04, 0x17
        /*001a*/ 	.short	(.L_215 - .L_214)
.L_214:
        /*001c*/ 	.word	0x00000000
        /*0020*/ 	.short	0x0001
        /*0022*/ 	.short	0x0008
        /*0024*/ 	.byte	0x00, 0xf5, 0x21, 0x00


	//----- nvinfo : EIATTR_KPARAM_INFO
	.align		4
.L_215:
        /*0028*/ 	.byte	0x04, 0x17
        /*002a*/ 	.short	(.L_217 - .L_216)
.L_216:
        /*002c*/ 	.word	0x00000000
        /*0030*/ 	.short	0x0000
        /*0032*/ 	.short	0x0000
        /*0034*/ 	.byte	0x00, 0xf5, 0x21, 0x00


	//----- nvinfo : EIATTR_SPARSE_MMA_MASK
	.align		4
.L_217:
        /*0038*/ 	.byte	0x03, 0x50
        /*003a*/ 	.short	0x0000


	//----- nvinfo : EIATTR_MAXREG_COUNT
	.align		4
        /*003c*/ 	.byte	0x03, 0x1b
        /*003e*/ 	.short	0x00ff


	//----- nvinfo : EIATTR_NUM_BARRIERS
	.align		4
        /*0040*/ 	.byte	0x02, 0x4c
        /*0042*/ 	.byte	0x01
	.zero		1


	//----- nvinfo : EIATTR_MERCURY_ISA_VERSION
	.align		4
        /*0044*/ 	.byte	0x03, 0x5f
        /*0046*/ 	.short	0x0101


	//----- nvinfo : EIATTR_VRC_CTA_INIT_COUNT
	.align		4
        /*0048*/ 	.byte	0x02, 0x4a
	.zero		1
	.zero		1


	//----- nvinfo : EIATTR_EXIT_INSTR_OFFSETS
	.align		4
        /*004c*/ 	.byte	0x04, 0x1c
        /*004e*/ 	.short	(.L_219 - .L_218)


	//   ....[0]....
.L_218:
        /*0050*/ 	.word	0x00000240


	//   ....[1]....
        /*0054*/ 	.word	0x00000320


	//   ....[2]....
        /*0058*/ 	.word	0x00000370


	//----- nvinfo : EIATTR_CRS_STACK_SIZE
	.align		4
.L_219:
        /*005c*/ 	.byte	0x04, 0x1e
        /*005e*/ 	.short	(.L_221 - .L_220)
.L_220:
        /*0060*/ 	.word	0x00000000


	//----- nvinfo : EIATTR_CBANK_PARAM_SIZE
	.align		4
.L_221:
        /*0064*/ 	.byte	0x03, 0x19
        /*0066*/ 	.short	0x0014


	//----- nvinfo : EIATTR_PARAM_CBANK
	.align		4
        /*0068*/ 	.byte	0x04, 0x0a
        /*006a*/ 	.short	(.L_223 - .L_222)
	.align		4
.L_222:
        /*006c*/ 	.word	index@(.nv.constant0._Z8reduce07ILj8EEvPfS0_i)
        /*0070*/ 	.short	0x0380
        /*0072*/ 	.short	0x0014


	//----- nvinfo : EIATTR_SW_WAR
	.align		4
.L_223:
        /*0074*/ 	.byte	0x04, 0x36
        /*0076*/ 	.short	(.L_225 - .L_224)
.L_224:
        /*0078*/ 	.word	0x00000008
.L_225:


//--------------------- .nv.info._Z8reduce07ILj16EEvPfS0_i --------------------------
	.section	.nv.info._Z8reduce07ILj16EEvPfS0_i,"",@"SHT_CUDA_INFO"
	.sectionflags	@""
	.align	4


	//----- nvinfo : EIATTR_CUDA_API_VERSION
	.align		4
        /*0000*/ 	.byte	0x04, 0x37
        /*0002*/ 	.short	(.L_227 - .L_226)
.L_226:
        /*0004*/ 	.word	0x00000082


	//----- nvinfo : EIATTR_KPARAM_INFO
	.align		4
.L_227:
        /*0008*/ 	.byte	0x04, 0x17
        /*000a*/ 	.short	(.L_229 - .L_228)
.L_228:
        /*000c*/ 	.word	0x00000000
        /*0010*/ 	.short	0x0002
        /*0012*/ 	.short	0x0010
        /*0014*/ 	.byte	0x00, 0xf0, 0x11, 0x00


	//----- nvinfo : EIATTR_KPARAM_INFO
	.align		4
.L_229:
        /*0018*/ 	.byte	0x04, 0x17
        /*001a*/ 	.short	(.L_231 - .L_230)
.L_230:
        /*001c*/ 	.word	0x00000000
        /*0020*/ 	.short	0x0001
        /*0022*/ 	.short	0x0008
        /*0024*/ 	.byte	0x00, 0xf5, 0x21, 0x00


	//----- nvinfo : EIATTR_KPARAM_INFO
	.align		4
.L_231:
        /*0028*/ 	.byte	0x04, 0x17
        /*002a*/ 	.short	(.L_233 - .L_232)
.L_232:
        /*002c*/ 	.word	0x00000000
        /*0030*/ 	.short	0x0000
        /*0032*/ 	.short	0x0000
        /*0034*/ 	.byte	0x00, 0xf5, 0x21, 0x00


	//----- nvinfo : EIATTR_SPARSE_MMA_MASK
	.align		4
.L_233:
        /*0038*/ 	.byte	0x03, 0x50
        /*003a*/ 	.short	0x0000


	//----- nvinfo : EIATTR_MAXREG_COUNT
	.align		4
        /*003c*/ 	.byte	0x03, 0x1b
        /*003e*/ 	.short	0x00ff


	//----- nvinfo : EIATTR_NUM_BARRIERS
	.align		4
        /*0040*/ 	.byte	0x02, 0x4c
        /*0042*/ 	.byte	0x01
	.zero		1


	//----- nvinfo : EIATTR_MERCURY_ISA_VERSION
	.align		4
        /*0044*/ 	.byte	0x03, 0x5f
        /*0046*/ 	.short	0x0101


	//----- nvinfo : EIATTR_VRC_CTA_INIT_COUNT
	.align		4
        /*0048*/ 	.byte	0x02, 0x4a
	.zero		1
	.zero		1


	//----- nvinfo : EIATTR_EXIT_INSTR_OFFSETS
	.align		4
        /*004c*/ 	.byte	0x04, 0x1c
        /*004e*/ 	.short	(.L_235 - .L_234)


	//   ....[0]....
.L_234:
        /*0050*/ 	.word	0x00000230


	//   ....[1]....
        /*0054*/ 	.word	0x00000350


	//   ....[2]....
        /*0058*/ 	.word	0x000003a0


	//----- nvinfo : EIATTR_CRS_STACK_SIZE
	.align		4
.L_235:
        /*005c*/ 	.byte	0x04, 0x1e
        /*005e*/ 	.short	(.L_237 - .L_236)
.L_236:
        /*0060*/ 	.word	0x00000000


	//----- nvinfo : EIATTR_CBANK_PARAM_SIZE
	.align		4
.L_237:
        /*0064*/ 	.byte	0x03, 0x19
        /*0066*/ 	.short	0x0014


	//----- nvinfo : EIATTR_PARAM_CBANK
	.align		4
        /*0068*/ 	.byte	0x04, 0x0a
        /*006a*/ 	.short	(.L_239 - .L_238)
	.align		4
.L_238:
        /*006c*/ 	.word	index@(.nv.constant0._Z8reduce07ILj16EEvPfS0_i)
        /*0070*/ 	.short	0x0380
        /*0072*/ 	.short	0x0014


	//----- nvinfo : EIATTR_SW_WAR
	.align		4
.L_239:
        /*0074*/ 	.byte	0x04, 0x36
        /*0076*/ 	.short	(.L_241 - .L_240)
.L_240:
        /*0078*/ 	.word	0x00000008
.L_241:


//--------------------- .nv.info._Z8reduce07ILj32EEvPfS0_i --------------------------
	.section	.nv.info._Z8reduce07ILj32EEvPfS0_i,"",@"SHT_CUDA_INFO"
	.sectionflags	@""
	.align	4


	//----- nvinfo : EIATTR_CUDA_API_VERSION
	.align		4
        /*0000*/ 	.byte	0x04, 0x37
        /*0002*/ 	.short	(.L_243 - .L_242)
.L_242:
        /*0004*/ 	.word	0x00000082


	//----- nvinfo : EIATTR_KPARAM_INFO
	.align		4
.L_243:
        /*0008*/ 	.byte	0x04, 0x17
        /*000a*/ 	.short	(.L_245 - .L_244)
.L_244:
        /*000c*/ 	.word	0x00000000
        /*0010*/ 	.short	0x0002
        /*0012*/ 	.short	0x0010
        /*0014*/ 	.byte	0x00, 0xf0, 0x11, 0x00


	//----- nvinfo : EIATTR_KPARAM_INFO
	.align		4
.L_245:
        /*0018*/ 	.byte	0x04, 0x17
        /*001a*/ 	.short	(.L_247 - .L_246)
.L_246:
        /*001c*/ 	.word	0x00000000
        /*0020*/ 	.short	0x0001
        /*0022*/ 	.short	0x0008
        /*0024*/ 	.byte	0x00, 0xf5, 0x21, 0x00


	//----- nvinfo : EIATTR_KPARAM_INFO
	.align		4
.L_247:
        /*0028*/ 	.byte	0x04, 0x17
        /*002a*/ 	.short	(.L_249 - .L_248)
.L_248:
        /*002c*/ 	.word	0x00000000
        /*0030*/ 	.short	0x0000
        /*0032*/ 	.short	0x0000
        /*0034*/ 	.byte	0x00, 0xf5, 0x21, 0x00


	//----- nvinfo : EIATTR_SPARSE_MMA_MASK
	.align		4
.L_249:
        /*0038*/ 	.byte	0x03, 0x50
        /*003a*/ 	.short	0x0000


	//----- nvinfo : EIATTR_MAXREG_COUNT
	.align		4
        /*003c*/ 	.byte	0x03, 0x1b
        /*003e*/ 	.short	0x00ff


	//----- nvinfo : EIATTR_NUM_BARRIERS
	.align		4
        /*0040*/ 	.byte	0x02, 0x4c
        /*0042*/ 	.byte	0x01
	.zero		1


	//----- nvinfo : EIATTR_MERCURY_ISA_VERSION
	.align		4
        /*0044*/ 	.byte	0x03, 0x5f
        /*0046*/ 	.short	0x0101


	//----- nvinfo : EIATTR_VRC_CTA_INIT_COUNT
	.align		4
        /*0048*/ 	.byte	0x02, 0x4a
	.zero		1
	.zero		1


	//----- nvinfo : EIATTR_EXIT_INSTR_OFFSETS
	.align		4
        /*004c*/ 	.byte	0x04, 0x1c
        /*004e*/ 	.short	(.L_251 - .L_250)


	//   ....[0]....
.L_250:
        /*0050*/ 	.word	0x00000240


	//   ....[1]....
        /*0054*/ 	.word	0x000003a0


	//   ....[2]....
        /*0058*/ 	.word	0x000003f0


	//----- nvinfo : EIATTR_CRS_STACK_SIZE
	.align		4
.L_251:
        /*005c*/ 	.byte	0x04, 0x1e
        /*005e*/ 	.short	(.L_253 - .L_252)
.L_252:
        /*0060*/ 	.word	0x00000000


	//----- nvinfo : EIATTR_CBANK_PARAM_SIZE
	.align		4
.L_253:
        /*0064*/ 	.byte	0x03, 0x19
        /*0066*/ 	.short	0x0014


	//----- nvinfo : EIATTR_PARAM_CBANK
	.align		4
        /*0068*/ 	.byte	0x04, 0x0a
        /*006a*/ 	.short	(.L_255 - .L_254)
	.align		4
.L_254:
        /*006c*/ 	.word	index@(.nv.constant0._Z8reduce07ILj32EEvPfS0_i)
        /*0070*/ 	.short	0x0380
        /*0072*/ 	.short	0x0014


	//----- nvinfo : EIATTR_SW_WAR
	.align		4
.L_255:
        /*0074*/ 	.byte	0x04, 0x36
        /*0076*/ 	.short	(.L_257 - .L_256)
.L_256:
        /*0078*/ 	.word	0x00000008
.L_257:


//--------------------- .nv.info._Z8reduce07ILj64EEvPfS0_i --------------------------
	.section	.nv.info._Z8reduce07ILj64EEvPfS0_i,"",@"SHT_CUDA_INFO"
	.sectionflags	@""
	.align	4


	//----- nvinfo : EIATTR_CUDA_API_VERSION
	.align		4
        /*0000*/ 	.byte	0x04, 0x37
        /*0002*/ 	.short	(.L_259 - .L_258)
.L_258:
        /*0004*/ 	.word	0x00000082


	//----- nvinfo : EIATTR_KPARAM_INFO
	.align		4
.L_259:
        /*0008*/ 	.byte	0x04, 0x17
        /*000a*/ 	.short	(.L_261 - .L_260)
.L_260:
        /*000c*/ 	.word	0x00000000
        /*0010*/ 	.short	0x0002
        /*0012*/ 	.short	0x0010
        /*0014*/ 	.byte	0x00, 0xf0, 0x11, 0x00


	//----- nvinfo : EIATTR_KPARAM_INFO
	.align		4
.L_261:
        /*0018*/ 	.byte	0x04, 0x17
        /*001a*/ 	.short	(.L_263 - .L_262)
.L_262:
        /*001c*/ 	.word	0x00000000
        /*0020*/ 	.short	0x0001
        /*0022*/ 	.short	0x0008
        /*0024*/ 	.byte	0x00, 0xf5, 0x21, 0x00


	//----- nvinfo : EIATTR_KPARAM_INFO
	.align		4
.L_263:
        /*0028*/ 	.byte	0x04, 0x17
        /*002a*/ 	.short	(.L_265 - .L_264)
.L_264:
        /*002c*/ 	.word	0x00000000
        /*0030*/ 	.short	0x0000
        /*0032*/ 	.short	0x0000
        /*0034*/ 	.byte	0x00, 0xf5, 0x21, 0x00


	//----- nvinfo : EIATTR_SPARSE_MMA_MASK
	.align		4
.L_265:
        /*0038*/ 	.byte	0x03, 0x50
        /*003a*/ 	.short	0x0000


	//----- nvinfo : EIATTR_MAXREG_COUNT
	.align		4
        /*003c*/ 	.byte	0x03, 0x1b
        /*003e*/ 	.short	0x00ff


	//----- nvinfo : EIATTR_NUM_BARRIERS
	.align		4
        /*0040*/ 	.byte	0x02, 0x4c
        /*0042*/ 	.byte	0x01
	.zero		1


	//----- nvinfo : EIATTR_MERCURY_ISA_VERSION
	.align		4
        /*0044*/ 	.byte	0x03, 0x5f
        /*0046*/ 	.short	0x0101


	//----- nvinfo : EIATTR_VRC_CTA_INIT_COUNT
	.align		4
        /*0048*/ 	.byte	0x02, 0x4a
	.zero		1
	.zero		1


	//----- nvinfo : EIATTR_EXIT_INSTR_OFFSETS
	.align		4
        /*004c*/ 	.byte	0x04, 0x1c
        /*004e*/ 	.short	(.L_267 - .L_266)


	//   ....[0]....
.L_266:
        /*0050*/ 	.word	0x00000240


	//   ....[1]....
        /*0054*/ 	.word	0x000003e0


	//   ....[2]....
        /*0058*/ 	.word	0x00000430


	//----- nvinfo : EIATTR_CRS_STACK_SIZE
	.align		4
.L_267:
        /*005c*/ 	.byte	0x04, 0x1e
        /*005e*/ 	.short	(.L_269 - .L_268)
.L_268:
        /*0060*/ 	.word	0x00000000


	//----- nvinfo : EIATTR_CBANK_PARAM_SIZE
	.align		4
.L_269:
        /*0064*/ 	.byte	0x03, 0x19
        /*0066*/ 	.short	0x0014


	//----- nvinfo : EIATTR_PARAM_CBANK
	.align		4
        /*0068*/ 	.byte	0x04, 0x0a
        /*006a*/ 	.short	(.L_271 - .L_270)
	.align		4
.L_270:
        /*006c*/ 	.word	index@(.nv.constant0._Z8reduce07ILj64EEvPfS0_i)
        /*0070*/ 	.short	0x0380
        /*0072*/ 	.short	0x0014


	//----- nvinfo : EIATTR_SW_WAR
	.align		4
.L_271:
        /*0074*/ 	.byte	0x04, 0x36
        /*0076*/ 	.short	(.L_273 - .L_272)
.L_272:
        /*0078*/ 	.word	0x00000008
.L_273:


//--------------------- .nv.info._Z8reduce07ILj128EEvPfS0_i --------------------------
	.section	.nv.info._Z8reduce07ILj128EEvPfS0_i,"",@"SHT_CUDA_INFO"
	.sectionflags	@""
	.align	4


	//----- nvinfo : EIATTR_CUDA_API_VERSION
	.align		4
        /*0000*/ 	.byte	0x04, 0x37
        /*0002*/ 	.short	(.L_275 - .L_274)
.L_274:
        /*0004*/ 	.word	0x00000082


	//----- nvinfo : EIATTR_KPARAM_INFO
	.align		4
.L_275:
        /*0008*/ 	.byte	0x04, 0x17
        /*000a*/ 	.short	(.L_277 - .L_276)
.L_276:
        /*000c*/ 	.word	0x00000000
        /*0010*/ 	.short	0x0002
        /*0012*/ 	.short	0x0010
        /*0014*/ 	.byte	0x00, 0xf0, 0x11, 0x00


	//----- nvinfo : EIATTR_KPARAM_INFO
	.align		4
.L_277:
        /*0018*/ 	.byte	0x04, 0x17
        /*001a*/ 	.short	(.L_279 - .L_278)
.L_278:
        /*001c*/ 	.word	0x00000000
        /*0020*/ 	.short	0x0001
        /*0022*/ 	.short	0x0008
        /*0024*/ 	.byte	0x00, 0xf5, 0x21, 0x00


	//----- nvinfo : EIATTR_KPARAM_INFO
	.align		4
.L_279:
        /*0028*/ 	.byte	0x04, 0x17
        /*002a*/ 	.short	(.L_281 - .L_280)
.L_280:
        /*002c*/ 	.word	0x00000000
        /*0030*/ 	.short	0x0000
        /*0032*/ 	.short	0x0000
        /*0034*/ 	.byte	0x00, 0xf5, 0x21, 0x00


	//----- nvinfo : EIATTR_SPARSE_MMA_MASK
	.align		4
.L_281:
        /*0038*/ 	.byte	0x03, 0x50
        /*003a*/ 	.short	0x0000


	//----- nvinfo : EIATTR_MAXREG_COUNT
	.align		4
        /*003c*/ 	.byte	0x03, 0x1b
        /*003e*/ 	.short	0x00ff


	//----- nvinfo : EIATTR_NUM_BARRIERS
	.align		4
        /*0040*/ 	.byte	0x02, 0x4c
        /*0042*/ 	.byte	0x01
	.zero		1


	//----- nvinfo : EIATTR_MERCURY_ISA_VERSION
	.align		4
        /*0044*/ 	.byte	0x03, 0x5f
        /*0046*/ 	.short	0x0101


	//----- nvinfo : EIATTR_VRC_CTA_INIT_COUNT
	.align		4
        /*0048*/ 	.byte	0x02, 0x4a
	.zero		1
	.zero		1


	//----- nvinfo : EIATTR_EXIT_INSTR_OFFSETS
	.align		4
        /*004c*/ 	.byte	0x04, 0x1c
        /*004e*/ 	.short	(.L_283 - .L_282)


	//   ....[0]....
.L_282:
        /*0050*/ 	.word	0x000002a0


	//   ....[1]....
        /*0054*/ 	.word	0x00000440


	//   ....[2]....
        /*0058*/ 	.word	0x00000490


	//----- nvinfo : EIATTR_CRS_STACK_SIZE
	.align		4
.L_283:
        /*005c*/ 	.byte	0x04, 0x1e
        /*005e*/ 	.short	(.L_285 - .L_284)
.L_284:
        /*0060*/ 	.word	0x00000000


	//----- nvinfo : EIATTR_CBANK_PARAM_SIZE
	.align		4
.L_285:
        /*0064*/ 	.byte	0x03, 0x19
        /*0066*/ 	.short	0x0014


	//----- nvinfo : EIATTR_PARAM_CBANK
	.align		4
        /*0068*/ 	.byte	0x04, 0x0a
        /*006a*/ 	.short	(.L_287 - .L_286)
	.align		4
.L_286:
        /*006c*/ 	.word	index@(.nv.constant0._Z8reduce07ILj128EEvPfS0_i)
        /*0070*/ 	.short	0x0380
        /*0072*/ 	.short	0x0014


	//----- nvinfo : EIATTR_SW_WAR
	.align		4
.L_287:
        /*0074*/ 	.byte	0x04, 0x36
        /*0076*/ 	.short	(.L_289 - .L_288)
.L_288:
        /*0078*/ 	.word	0x00000008
.L_289:


//--------------------- .nv.info._Z8reduce07ILj256EEvPfS0_i --------------------------
	.section	.nv.info._Z8reduce07ILj256EEvPfS0_i,"",@"SHT_CUDA_INFO"
	.sectionflags	@""
	.align	4


	//----- nvinfo : EIATTR_CUDA_API_VERSION
	.align		4
        /*0000*/ 	.byte	0x04, 0x37
        /*0002*/ 	.short	(.L_291 - .L_290)
.L_290:
        /*0004*/ 	.word	0x00000082


	//----- nvinfo : EIATTR_KPARAM_INFO
	.align		4
.L_291:
        /*0008*/ 	.byte	0x04, 0x17
        /*000a*/ 	.short	(.L_293 - .L_292)
.L_292:
        /*000c*/ 	.word	0x00000000
        /*0010*/ 	.short	0x0002
        /*0012*/ 	.short	0x0010
        /*0014*/ 	.byte	0x00, 0xf0, 0x11, 0x00


	//----- nvinfo : EIATTR_KPARAM_INFO
	.align		4
.L_293:
        /*0018*/ 	.byte	0x04, 0x17
        /*001a*/ 	.short	(.L_295 - .L_294)
.L_294:
        /*001c*/ 	.word	0x00000000
        /*0020*/ 	.short	0x0001
        /*0022*/ 	.short	0x0008
        /*0024*/ 	.byte	0x00, 0xf5, 0x21, 0x00


	//----- nvinfo : EIATTR_KPARAM_INFO
	.align		4
.L_295:
        /*0028*/ 	.byte	0x04, 0x17
        /*002a*/ 	.short	(.L_297 - .L_296)
.L_296:
        /*002c*/ 	.word	0x00000000
        /*0030*/ 	.short	0x0000
        /*0032*/ 	.short	0x0000
        /*0034*/ 	.byte	0x00, 0xf5, 0x21, 0x00


	//----- nvinfo : EIATTR_SPARSE_MMA_MASK
	.align		4
.L_297:
        /*0038*/ 	.byte	0x03, 0x50
        /*003a*/ 	.short	0x0000


	//----- nvinfo : EIATTR_MAXREG_COUNT
	.align		4
        /*003c*/ 	.byte	0x03, 0x1b
        /*003e*/ 	.short	0x00ff


	//----- nvinfo : EIATTR_NUM_BARRIERS
	.align		4
        /*0040*/ 	.byte	0x02, 0x4c
        /*0042*/ 	.byte	0x01
	.zero		1


	//----- nvinfo : EIATTR_MERCURY_ISA_VERSION
	.align		4
        /*0044*/ 	.byte	0x03, 0x5f
        /*0046*/ 	.short	0x0101


	//----- nvinfo : EIATTR_VRC_CTA_INIT_COUNT
	.align		4
        /*0048*/ 	.byte	0x02, 0x4a
	.zero		1
	.zero		1


	//----- nvinfo : EIATTR_EXIT_INSTR_OFFSETS
	.align		4
        /*004c*/ 	.byte	0x04, 0x1c
        /*004e*/ 	.short	(.L_299 - .L_298)


	//   ....[0]....
.L_298:
        /*0050*/ 	.word	0x00000300


	//   ....[1]....
        /*0054*/ 	.word	0x000004a0


	//   ....[2]....
        /*0058*/ 	.word	0x000004f0


	//----- nvinfo : EIATTR_CRS_STACK_SIZE
	.align		4
.L_299:
        /*005c*/ 	.byte	0x04, 0x1e
        /*005e*/ 	.short	(.L_301 - .L_300)
.L_300:
        /*0060*/ 	.word	0x00000000


	//----- nvinfo : EIATTR_CBANK_PARAM_SIZE
	.align		4
.L_301:
        /*0064*/ 	.byte	0x03, 0x19
        /*0066*/ 	.short	0x0014


	//----- nvinfo : EIATTR_PARAM_CBANK
	.align		4
        /*0068*/ 	.byte	0x04, 0x0a
        /*006a*/ 	.short	(.L_303 - .L_302)
	.align		4
.L_302:
        /*006c*/ 	.word	index@(.nv.constant0._Z8reduce07ILj256EEvPfS0_i)
        /*0070*/ 	.short	0x0380
        /*0072*/ 	.short	0x0014


	//----- nvinfo : EIATTR_SW_WAR
	.align		4
.L_303:
        /*0074*/ 	.byte	0x04, 0x36
        /*0076*/ 	.short	(.L_305 - .L_304)
.L_304:
        /*0078*/ 	.word	0x00000008
.L_305:


//--------------------- .nv.info._Z8reduce07ILj512EEvPfS0_i --------------------------
	.section	.nv.info._Z8reduce07ILj512EEvPfS0_i,"",@"SHT_CUDA_INFO"
	.sectionflags	@""
	.align	4


	//----- nvinfo : EIATTR_CUDA_API_VERSION
	.align		4
        /*0000*/ 	.byte	0x04, 0x37
        /*0002*/ 	.short	(.L_307 - .L_306)
.L_306:
        /*0004*/ 	.word	0x00000082


	//----- nvinfo : EIATTR_KPARAM_INFO
	.align		4
.L_307:
        /*0008*/ 	.byte	0x04, 0x17
        /*000a*/ 	.short	(.L_309 - .L_308)
.L_308:
        /*000c*/ 	.word	0x00000000
        /*0010*/ 	.short	0x0002
        /*0012*/ 	.short	0x0010
        /*0014*/ 	.byte	0x00, 0xf0, 0x11, 0x00


	//----- nvinfo : EIATTR_KPARAM_INFO
	.align		4
.L_309:
        /*0018*/ 	.byte	0x04, 0x17
        /*001a*/ 	.short	(.L_311 - .L_310)
.L_310:
        /*001c*/ 	.word	0x00000000
        /*0020*/ 	.short	0x0001
        /*0022*/ 	.short	0x0008
        /*0024*/ 	.byte	0x00, 0xf5, 0x21, 0x00


	//----- nvinfo : EIATTR_KPARAM_INFO
	.align		4
.L_311:
        /*0028*/ 	.byte	0x04, 0x17
        /*002a*/ 	.short	(.L_313 - .L_312)
.L_312:
        /*002c*/ 	.word	0x00000000
        /*0030*/ 	.short	0x0000
        /*0032*/ 	.short	0x0000
        /*0034*/ 	.byte	0x00, 0xf5, 0x21, 0x00


	//----- nvinfo : EIATTR_SPARSE_MMA_MASK
	.align		4
.L_313:
        /*0038*/ 	.byte	0x03, 0x50
        /*003a*/ 	.short	0x0000


	//----- nvinfo : EIATTR_MAXREG_COUNT
	.align		4
        /*003c*/ 	.byte	0x03, 0x1b
        /*003e*/ 	.short	0x00ff


	//----- nvinfo : EIATTR_NUM_BARRIERS
	.align		4
        /*0040*/ 	.byte	0x02, 0x4c
        /*0042*/ 	.byte	0x01
	.zero		1


	//----- nvinfo : EIATTR_MERCURY_ISA_VERSION
	.align		4
        /*0044*/ 	.byte	0x03, 0x5f
        /*0046*/ 	.short	0x0101


	//----- nvinfo : EIATTR_VRC_CTA_INIT_COUNT
	.align		4
        /*0048*/ 	.byte	0x02, 0x4a
	.zero		1
	.zero		1


	//----- nvinfo : EIATTR_EXIT_INSTR_OFFSETS
	.align		4
        /*004c*/ 	.byte	0x04, 0x1c
        /*004e*/ 	.short	(.L_315 - .L_314)


	//   ....[0]....
.L_314:
        /*0050*/ 	.word	0x00000360


	//   ....[1]....
        /*0054*/ 	.word	0x00000500


	//   ....[2]....
        /*0058*/ 	.word	0x00000550


	//----- nvinfo : EIATTR_CRS_STACK_SIZE
	.align		4
.L_315:
        /*005c*/ 	.byte	0x04, 0x1e
        /*005e*/ 	.short	(.L_317 - .L_316)
.L_316:
        /*0060*/ 	.word	0x00000000


	//----- nvinfo : EIATTR_CBANK_PARAM_SIZE
	.align		4
.L_317:
        /*0064*/ 	.byte	0x03, 0x19
        /*0066*/ 	.short	0x0014


	//----- nvinfo : EIATTR_PARAM_CBANK
	.align		4
        /*0068*/ 	.byte	0x04, 0x0a
        /*006a*/ 	.short	(.L_319 - .L_318)
	.align		4
.L_318:
        /*006c*/ 	.word	index@(.nv.constant0._Z8reduce07ILj512EEvPfS0_i)
        /*0070*/ 	.short	0x0380
        /*0072*/ 	.short	0x0014


	//----- nvinfo : EIATTR_SW_WAR
	.align		4
.L_319:
        /*0074*/ 	.byte	0x04, 0x36
        /*0076*/ 	.short	(.L_321 - .L_320)
.L_320:
        /*0078*/ 	.word	0x00000008
.L_321:


//--------------------- .nv.info._Z8reduce07ILj1024EEvPfS0_i --------------------------
	.section	.nv.info._Z8reduce07ILj1024EEvPfS0_i,"",@"SHT_CUDA_INFO"
	.sectionflags	@""
	.align	4


	//----- nvinfo : EIATTR_CUDA_API_VERSION
	.align		4
        /*0000*/ 	.byte	0x04, 0x37
        /*0002*/ 	.short	(.L_323 - .L_322)
.L_322:
        /*0004*/ 	.word	0x00000082


	//----- nvinfo : EIATTR_KPARAM_INFO
	.align		4
.L_323:
        /*0008*/ 	.byte	0x04, 0x17
        /*000a*/ 	.short	(.L_325 - .L_324)
.L_324:
        /*000c*/ 	.word	0x00000000
        /*0010*/ 	.short	0x0002
        /*0012*/ 	.short	0x0010
        /*0014*/ 	.byte	0x00, 0xf0, 0x11, 0x00


	//----- nvinfo : EIATTR_KPARAM_INFO
	.align		4
.L_325:
        /*0018*/ 	.byte	0x04, 0x17
        /*001a*/ 	.short	(.L_327 - .L_326)
.L_326:
        /*001c*/ 	.word	0x00000000
        /*0020*/ 	.short	0x0001
        /*0022*/ 	.short	0x0008
        /*0024*/ 	.byte	0x00, 0xf5, 0x21, 0x00


	//----- nvinfo : EIATTR_KPARAM_INFO
	.align		4
.L_327:
        /*0028*/ 	.byte	0x04, 0x17
        /*002a*/ 	.short	(.L_329 - .L_328)
.L_328:
        /*002c*/ 	.word	0x00000000
        /*0030*/ 	.short	0x0000
        /*0032*/ 	.short	0x0000
        /*0034*/ 	.byte	0x00, 0xf5, 0x21, 0x00


	//----- nvinfo : EIATTR_SPARSE_MMA_MASK
	.align		4
.L_329:
        /*0038*/ 	.byte	0x03, 0x50
        /*003a*/ 	.short	0x0000


	//----- nvinfo : EIATTR_MAXREG_COUNT
	.align		4
        /*003c*/ 	.byte	0x03, 0x1b
        /*003e*/ 	.short	0x00ff


	//----- nvinfo : EIATTR_NUM_BARRIERS
	.align		4
        /*0040*/ 	.byte	0x02, 0x4c
        /*0042*/ 	.byte	0x01
	.zero		1


	//----- nvinfo : EIATTR_MERCURY_ISA_VERSION
	.align		4
        /*0044*/ 	.byte	0x03, 0x5f
        /*0046*/ 	.short	0x0101


	//----- nvinfo : EIATTR_VRC_CTA_INIT_COUNT
	.align		4
        /*0048*/ 	.byte	0x02, 0x4a
	.zero		1
	.zero		1


	//----- nvinfo : EIATTR_EXIT_INSTR_OFFSETS
	.align		4
        /*004c*/ 	.byte	0x04, 0x1c
        /*004e*/ 	.short	(.L_331 - .L_330)


	//   ....[0]....
.L_330:
        /*0050*/ 	.word	0x000003c0


	//   ....[1]....
        /*0054*/ 	.word	0x00000560


	//   ....[2]....
        /*0058*/ 	.word	0x000005b0


	//----- nvinfo : EIATTR_CRS_STACK_SIZE
	.align		4
.L_331:
        /*005c*/ 	.byte	0x04, 0x1e
        /*005e*/ 	.short	(.L_333 - .L_332)
.L_332:
        /*0060*/ 	.word	0x00000000


	//----- nvinfo : EIATTR_CBANK_PARAM_SIZE
	.align		4
.L_333:
        /*0064*/ 	.byte	0x03, 0x19
        /*0066*/ 	.short	0x0014


	//----- nvinfo : EIATTR_PARAM_CBANK
	.align		4
        /*0068*/ 	.byte	0x04, 0x0a
        /*006a*/ 	.short	(.L_335 - .L_334)
	.align		4
.L_334:
        /*006c*/ 	.word	index@(.nv.constant0._Z8reduce07ILj1024EEvPfS0_i)
        /*0070*/ 	.short	0x0380
        /*0072*/ 	.short	0x0014


	//----- nvinfo : EIATTR_SW_WAR
	.align		4
.L_335:
        /*0074*/ 	.byte	0x04, 0x36
        /*0076*/ 	.short	(.L_337 - .L_336)
.L_336:
        /*0078*/ 	.word	0x00000008
.L_337:


//--------------------- .nv.info._Z8reduce06ILj1EEvPfS0_i --------------------------
	.section	.nv.info._Z8reduce06ILj1EEvPfS0_i,"",@"SHT_CUDA_INFO"
	.sectionflags	@""
	.align	4


	//----- nvinfo : EIATTR_CUDA_API_VERSION
	.align		4
        /*0000*/ 	.byte	0x04, 0x37
        /*0002*/ 	.short	(.L_339 - .L_338)
.L_338:
        /*0004*/ 	.word	0x00000082


	//----- nvinfo : EIATTR_KPARAM_INFO
	.align		4
.L_339:
        /*0008*/ 	.byte	0x04, 0x17
        /*000a*/ 	.short	(.L_341 - .L_340)
.L_340:
        /*000c*/ 	.word	0x00000000
        /*0010*/ 	.short	0x0002
        /*0012*/ 	.short	0x0010
        /*0014*/ 	.byte	0x00, 0xf0, 0x11, 0x00


	//----- nvinfo : EIATTR_KPARAM_INFO
	.align		4
.L_341:
        /*0018*/ 	.byte	0x04, 0x17
        /*001a*/ 	.short	(.L_343 - .L_342)
.L_342:
        /*001c*/ 	.word	0x00000000
        /*0020*/ 	.short	0x0001
        /*0022*/ 	.short	0x0008
        /*0024*/ 	.byte	0x00, 0xf5, 0x21, 0x00


	//----- nvinfo : EIATTR_KPARAM_INFO
	.align		4
.L_343:
        /*0028*/ 	.byte	0x04, 0x17
        /*002a*/ 	.short	(.L_345 - .L_344)
.L_344:
        /*002c*/ 	.word	0x00000000
        /*0030*/ 	.short	0x0000
        /*0032*/ 	.short	0x0000
        /*0034*/ 	.byte	0x00, 0xf5, 0x21, 0x00


	//----- nvinfo : EIATTR_SPARSE_MMA_MASK
	.align		4
.L_345:
        /*0038*/ 	.byte	0x03, 0x50
        /*003a*/ 	.short	0x0000


	//----- nvinfo : EIATTR_MAXREG_COUNT
	.align		4
        /*003c*/ 	.byte	0x03, 0x1b
        /*003e*/ 	.short	0x00ff


	//----- nvinfo : EIATTR_NUM_BARRIERS
	.align		4
        /*0040*/ 	.byte	0x02, 0x4c
        /*0042*/ 	.byte	0x01
	.zero		1


	//----- nvinfo : EIATTR_MERCURY_ISA_VERSION
	.align		4
        /*0044*/ 	.byte	0x03, 0x5f
        /*0046*/ 	.short	0x0101


	//----- nvinfo : EIATTR_VRC_CTA_INIT_COUNT
	.align		4
        /*0048*/ 	.byte	0x02, 0x4a
	.zero		1
	.zero		1


	//----- nvinfo : EIATTR_EXIT_INSTR_OFFSETS
	.align		4
        /*004c*/ 	.byte	0x04, 0x1c
        /*004e*/ 	.short	(.L_347 - .L_346)


	//   ....[0]....
.L_346:
        /*0050*/ 	.word	0x00000220


	//   ....[1]....
        /*0054*/ 	.word	0x00000270


	//----- nvinfo : EIATTR_CRS_STACK_SIZE
	.align		4
.L_347:
        /*0058*/ 	.byte	0x04, 0x1e
        /*005a*/ 	.short	(.L_349 - .L_348)
.L_348:
        /*005c*/ 	.word	0x00000000


	//----- nvinfo : EIATTR_CBANK_PARAM_SIZE
	.align		4
.L_349:
        /*0060*/ 	.byte	0x03, 0x19
        /*0062*/ 	.short	0x0014


	//----- nvinfo : EIATTR_PARAM_CBANK
	.align		4
        /*0064*/ 	.byte	0x04, 0x0a
        /*0066*/ 	.short	(.L_351 - .L_350)
	.align		4
.L_350:
        /*0068*/ 	.word	index@(.nv.constant0._Z8reduce06ILj1EEvPfS0_i)
        /*006c*/ 	.short	0x0380
        /*006e*/ 	.short	0x0014


	//----- nvinfo : EIATTR_SW_WAR
	.align		4
.L_351:
        /*0070*/ 	.byte	0x04, 0x36
        /*0072*/ 	.short	(.L_353 - .L_352)
.L_352:
        /*0074*/ 	.word	0x00000008
.L_353:


//--------------------- .nv.info._Z8reduce06ILj2EEvPfS0_i --------------------------
	.section	.nv.info._Z8reduce06ILj2EEvPfS0_i,"",@"SHT_CUDA_INFO"
	.sectionflags	@""
	.align	4


	//----- nvinfo : EIATTR_CUDA_API_VERSION
	.align		4
        /*0000*/ 	.byte	0x04, 0x37
        /*0002*/ 	.short	(.L_355 - .L_354)
.L_354:
        /*0004*/ 	.word	0x00000082


	//----- nvinfo : EIATTR_KPARAM_INFO
	.align		4
.L_355:
        /*0008*/ 	.byte	0x04, 0x17
        /*000a*/ 	.short	(.L_357 - .L_356)
.L_356:
        /*000c*/ 	.word	0x00000000
        /*0010*/ 	.short	0x0002
        /*0012*/ 	.short	0x0010
        /*0014*/ 	.byte	0x00, 0xf0, 0x11, 0x00


	//----- nvinfo : EIATTR_KPARAM_INFO
	.align		4
.L_357:
        /*0018*/ 	.byte	0x04, 0x17
        /*001a*/ 	.short	(.L_359 - .L_358)
.L_358:
        /*001c*/ 	.word	0x00000000
        /*0020*/ 	.short	0x0001
        /*0022*/ 	.short	0x0008
        /*0024*/ 	.byte	0x00, 0xf5, 0x21, 0x00


	//----- nvinfo : EIATTR_KPARAM_INFO
	.align		4
.L_359:
        /*0028*/ 	.byte	0x04, 0x17
        /*002a*/ 	.short	(.L_361 - .L_360)
.L_360:
        /*002c*/ 	.word	0x00000000
        /*0030*/ 	.short	0x0000
        /*0032*/ 	.short	0x0000
        /*0034*/ 	.byte	0x00, 0xf5, 0x21, 0x00


	//----- nvinfo : EIATTR_SPARSE_MMA_MASK
	.align		4
.L_361:
        /*0038*/ 	.byte	0x03, 0x50
        /*003a*/ 	.short	0x0000


	//----- nvinfo : EIATTR_MAXREG_COUNT
	.align		4
        /*003c*/ 	.byte	0x03, 0x1b
        /*003e*/ 	.short	0x00ff


	//----- nvinfo : EIATTR_NUM_BARRIERS
	.align		4
        /*0040*/ 	.byte	0x02, 0x4c
        /*0042*/ 	.byte	0x01
	.zero		1


	//----- nvinfo : EIATTR_MERCURY_ISA_VERSION
	.align		4
        /*0044*/ 	.byte	0x03, 0x5f
        /*0046*/ 	.short	0x0101


	//----- nvinfo : EIATTR_VRC_CTA_INIT_COUNT
	.align		4
        /*0048*/ 	.byte	0x02, 0x4a
	.zero		1
	.zero		1


	//----- nvinfo : EIATTR_EXIT_INSTR_OFFSETS
	.align		4
        /*004c*/ 	.byte	0x04, 0x1c
        /*004e*/ 	.short	(.L_363 - .L_362)


	//   ....[0]....
.L_362:
        /*0050*/ 	.word	0x00000180


	//   ....[1]....
        /*0054*/ 	.word	0x000001e0


	//   ....[2]....
        /*0058*/ 	.word	0x00000230


	//----- nvinfo : EIATTR_CBANK_PARAM_SIZE
	.align		4
.L_363:
        /*005c*/ 	.byte	0x03, 0x19
        /*005e*/ 	.short	0x0014


	//----- nvinfo : EIATTR_PARAM_CBANK
	.align		4
        /*0060*/ 	.byte	0x04, 0x0a
        /*0062*/ 	.short	(.L_365 - .L_364)
	.align		4
.L_364:
        /*0064*/ 	.word	index@(.nv.constant0._Z8reduce06ILj2EEvPfS0_i)
        /*0068*/ 	.short	0x0380
        /*006a*/ 	.short	0x0014


	//----- nvinfo : EIATTR_SW_WAR
	.align		4
.L_365:
        /*006c*/ 	.byte	0x04, 0x36
        /*006e*/ 	.short	(.L_367 - .L_366)
.L_366:
        /*0070*/ 	.word	0x00000008
.L_367:


//--------------------- .nv.info._Z8reduce06ILj4EEvPfS0_i --------------------------
	.section	.nv.info._Z8reduce06ILj4EEvPfS0_i,"",@"SHT_CUDA_INFO"
	.sectionflags	@""
	.align	4


	//----- nvinfo : EIATTR_CUDA_API_VERSION
	.align		4
        /*0000*/ 	.byte	0x04, 0x37
        /*0002*/ 	.short	(.L_369 - .L_368)
.L_368:
        /*0004*/ 	.word	0x00000082


	//----- nvinfo : EIATTR_KPARAM_INFO
	.align		4
.L_369:
        /*0008*/ 	.byte	0x04, 0x17
        /*000a*/ 	.short	(.L_371 - .L_370)
.L_370:
        /*000c*/ 	.word	0x00000000
        /*0010*/ 	.short	0x0002
        /*0012*/ 	.short	0x0010
        /*0014*/ 	.byte	0x00, 0xf0, 0x11, 0x00


	//----- nvinfo : EIATTR_KPARAM_INFO
	.align		4
.L_371:
        /*0018*/ 	.byte	0x04, 0x17
        /*001a*/ 	.short	(.L_373 - .L_372)
.L_372:
        /*001c*/ 	.word	0x00000000
        /*0020*/ 	.short	0x0001
        /*0022*/ 	.short	0x0008
        /*0024*/ 	.byte	0x00, 0xf5, 0x21, 0x00


	//----- nvinfo : EIATTR_KPARAM_INFO
	.align		4
.L_373:
        /*0028*/ 	.byte	0x04, 0x17
        /*002a*/ 	.short	(.L_375 - .L_374)
.L_374:
        /*002c*/ 	.word	0x00000000
        /*0030*/ 	.short	0x0000
        /*0032*/ 	.short	0x0000
        /*0034*/ 	.byte	0x00, 0xf5, 0x21, 0x00


	//----- nvinfo : EIATTR_SPARSE_MMA_MASK
	.align		4
.L_375:
        /*0038*/ 	.byte	0x03, 0x50
        /*003a*/ 	.short	0x0000


	//----- nvinfo : EIATTR_MAXREG_COUNT
	.align		4
        /*003c*/ 	.byte	0x03, 0x1b
        /*003e*/ 	.short	0x00ff


	//----- nvinfo : EIATTR_NUM_BARRIERS
	.align		4
        /*0040*/ 	.byte	0x02, 0x4c
        /*0042*/ 	.byte	0x01
	.zero		1


	//----- nvinfo : EIATTR_MERCURY_ISA_VERSION
	.align		4
        /*0044*/ 	.byte	0x03, 0x5f
        /*0046*/ 	.short	0x0101


	//----- nvinfo : EIATTR_VRC_CTA_INIT_COUNT
	.align		4
        /*0048*/ 	.byte	0x02, 0x4a
	.zero		1
	.zero		1


	//----- nvinfo : EIATTR_EXIT_INSTR_OFFSETS
	.align		4
        /*004c*/ 	.byte	0x04, 0x1c
        /*004e*/ 	.short	(.L_377 - .L_376)


	//   ....[0]....
.L_376:
        /*0050*/ 	.word	0x00000180


	//   ....[1]....
        /*0054*/ 	.word	0x00000220


	//   ....[2]....
        /*0058*/ 	.word	0x00000270


	//----- nvinfo : EIATTR_CBANK_PARAM_SIZE
	.align		4
.L_377:
        /*005c*/ 	.byte	0x03, 0x19
        /*005e*/ 	.short	0x0014


	//----- nvinfo : EIATTR_PARAM_CBANK
	.align		4
        /*0060*/ 	.byte	0x04, 0x0a
        /*0062*/ 	.short	(.L_379 - .L_378)
	.align		4
.L_378:
        /*0064*/ 	.word	index@(.nv.constant0._Z8reduce06ILj4EEvPfS0_i)
        /*0068*/ 	.short	0x0380
        /*006a*/ 	.short	0x0014


	//----- nvinfo : EIATTR_SW_WAR
	.align		4
.L_379:
        /*006c*/ 	.byte	0x04, 0x36
        /*006e*/ 	.short	(.L_381 - .L_380)
.L_380:
        /*0070*/ 	.word	0x00000008
.L_381:


//--------------------- .nv.info._Z8reduce06ILj8EEvPfS0_i --------------------------
	.section	.nv.info._Z8reduce06ILj8EEvPfS0_i,"",@"SHT_CUDA_INFO"
	.sectionflags	@""
	.align	4


	//----- nvinfo : EIATTR_CUDA_API_VERSION
	.align		4
        /*0000*/ 	.byte	0x04, 0x37
        /*0002*/ 	.short	(.L_383 - .L_382)
.L_382:
        /*0004*/ 	.word	0x00000082


	//----- nvinfo : EIATTR_KPARAM_INFO
	.align		4
.L_383:
        /*0008*/ 	.byte	0x04, 0x17
        /*000a*/ 	.short	(.L_385 - .L_384)
.L_384:
        /*000c*/ 	.word	0x00000000
        /*0010*/ 	.short	0x0002
        /*0012*/ 	.short	0x0010
        /*0014*/ 	.byte	0x00, 0xf0, 0x11, 0x00


	//----- nvinfo : EIATTR_KPARAM_INFO
	.align		4
.L_385:
        /*0018*/ 	.byte	0x04, 0x17
        /*001a*/ 	.short	(.L_387 - .L_386)
.L_386:
        /*001c*/ 	.word	0x00000000
        /*0020*/ 	.short	0x0001
        /*0022*/ 	.short	0x0008
        /*0024*/ 	.byte	0x00, 0xf5, 0x21, 0x00


	//----- nvinfo : EIATTR_KPARAM_INFO
	.align		4
.L_387:
        /*0028*/ 	.byte	0x04, 0x17
        /*002a*/ 	.short	(.L_389 - .L_388)
.L_388:
        /*002c*/ 	.word	0x00000000
        /*0030*/ 	.short	0x0000
        /*0032*/ 	.short	0x0000
        /*0034*/ 	.byte	0x00, 0xf5, 0x21, 0x00


	//----- nvinfo : EIATTR_SPARSE_MMA_MASK
	.align		4
.L_389:
        /*0038*/ 	.byte	0x03, 0x50
        /*003a*/ 	.short	0x0000


	//----- nvinfo : EIATTR_MAXREG_COUNT
	.align		4
        /*003c*/ 	.byte	0x03, 0x1b
        /*003e*/ 	.short	0x00ff


	//----- nvinfo : EIATTR_NUM_BARRIERS
	.align		4
        /*0040*/ 	.byte	0x02, 0x4c
        /*0042*/ 	.byte	0x01
	.zero		1


	//----- nvinfo : EIATTR_MERCURY_ISA_VERSION
	.align		4
        /*0044*/ 	.byte	0x03, 0x5f
        /*0046*/ 	.short	0x0101


	//----- nvinfo : EIATTR_VRC_CTA_INIT_COUNT
	.align		4
        /*0048*/ 	.byte	0x02, 0x4a
	.zero		1
	.zero		1


	//----- nvinfo : EIATTR_EXIT_INSTR_OFFSETS
	.align		4
        /*004c*/ 	.byte	0x04, 0x1c
        /*004e*/ 	.short	(.L_391 - .L_390)


	//   ....[0]....
.L_390:
        /*0050*/ 	.word	0x00000180


	//   ....[1]....
        /*0054*/ 	.word	0x00000260


	//   ....[2]....
        /*0058*/ 	.word	0x000002b0


	//----- nvinfo : EIATTR_CBANK_PARAM_SIZE
	.align		4
.L_391:
        /*005c*/ 	.byte	0x03, 0x19
        /*005e*/ 	.short	0x0014


	//----- nvinfo : EIATTR_PARAM_CBANK
	.align		4
        /*0060*/ 	.byte	0x04, 0x0a
        /*0062*/ 	.short	(.L_393 - .L_392)
	.align		4
.L_392:
        /*0064*/ 	.word	index@(.nv.constant0._Z8reduce06ILj8EEvPfS0_i)
        /*0068*/ 	.short	0x0380
        /*006a*/ 	.short	0x0014


	//----- nvinfo : EIATTR_SW_WAR
	.align		4
.L_393:
        /*006c*/ 	.byte	0x04, 0x36
        /*006e*/ 	.short	(.L_395 - .L_394)
.L_394:
        /*0070*/ 	.word	0x00000008
.L_395:


//--------------------- .nv.info._Z8reduce06ILj16EEvPfS0_i --------------------------
	.section	.nv.info._Z8reduce06ILj16EEvPfS0_i,"",@"SHT_CUDA_INFO"
	.sectionflags	@""
	.align	4


	//----- nvinfo : EIATTR_CUDA_API_VERSION
	.align		4
        /*0000*/ 	.byte	0x04, 0x37
        /*0002*/ 	.short	(.L_397 - .L_396)
.L_396:
        /*0004*/ 	.word	0x00000082


	//----- nvinfo : EIATTR_KPARAM_INFO
	.align		4
.L_397:
        /*0008*/ 	.byte	0x04, 0x17
        /*000a*/ 	.short	(.L_399 - .L_398)
.L_398:
        /*000c*/ 	.word	0x00000000
        /*0010*/ 	.short	0x0002
        /*0012*/ 	.short	0x0010
        /*0014*/ 	.byte	0x00, 0xf0, 0x11, 0x00


	//----- nvinfo : EIATTR_KPARAM_INFO
	.align		4
.L_399:
        /*0018*/ 	.byte	0x04, 0x17
        /*001a*/ 	.short	(.L_401 - .L_400)
.L_400:
        /*001c*/ 	.word	0x00000000
        /*0020*/ 	.short	0x0001
        /*0022*/ 	.short	0x0008
        /*0024*/ 	.byte	0x00, 0xf5, 0x21, 0x00


	//----- nvinfo : EIATTR_KPARAM_INFO
	.align		4
.L_401:
        /*0028*/ 	.byte	0x04, 0x17
        /*002a*/ 	.short	(.L_403 - .L_402)
.L_402:
        /*002c*/ 	.word	0x00000000
        /*0030*/ 	.short	0x0000
        /*0032*/ 	.short	0x0000
        /*0034*/ 	.byte	0x00, 0xf5, 0x21, 0x00


	//----- nvinfo : EIATTR_SPARSE_MMA_MASK
	.align		4
.L_403:
        /*0038*/ 	.byte	0x03, 0x50
        /*003a*/ 	.short	0x0000


	//----- nvinfo : EIATTR_MAXREG_COUNT
	.align		4
        /*003c*/ 	.byte	0x03, 0x1b
        /*003e*/ 	.short	0x00ff


	//----- nvinfo : EIATTR_NUM_BARRIERS
	.align		4
        /*0040*/ 	.byte	0x02, 0x4c
        /*0042*/ 	.byte	0x01
	.zero		1


	//----- nvinfo : EIATTR_MERCURY_ISA_VERSION
	.align		4
        /*0044*/ 	.byte	0x03, 0x5f
        /*0046*/ 	.short	0x0101


	//----- nvinfo : EIATTR_VRC_CTA_INIT_COUNT
	.align		4
        /*0048*/ 	.byte	0x02, 0x4a
	.zero		1
	.zero		1


	//----- nvinfo : EIATTR_EXIT_INSTR_OFFSETS
	.align		4
        /*004c*/ 	.byte	0x04, 0x1c
        /*004e*/ 	.short	(.L_405 - .L_404)


	//   ....[0]....
.L_404:
        /*0050*/ 	.word	0x00000180


	//   ....[1]....
        /*0054*/ 	.word	0x000002a0


	//   ....[2]....
        /*0058*/ 	.word	0x000002f0


	//----- nvinfo : EIATTR_CBANK_PARAM_SIZE
	.align		4
.L_405:
        /*005c*/ 	.byte	0x03, 0x19
        /*005e*/ 	.short	0x0014


	//----- nvinfo : EIATTR_PARAM_CBANK
	.align		4
        /*0060*/ 	.byte	0x04, 0x0a
        /*0062*/ 	.short	(.L_407 - .L_406)
	.align		4
.L_406:
        /*0064*/ 	.word	index@(.nv.constant0._Z8reduce06ILj16EEvPfS0_i)
        /*0068*/ 	.short	0x0380
        /*006a*/ 	.short	0x0014


	//----- nvinfo : EIATTR_SW_WAR
	.align		4
.L_407:
        /*006c*/ 	.byte	0x04, 0x36
        /*006e*/ 	.short	(.L_409 - .L_408)
.L_408:
        /*0070*/ 	.word	0x00000008
.L_409:


//--------------------- .nv.info._Z8reduce06ILj32EEvPfS0_i --------------------------
	.section	.nv.info._Z8reduce06ILj32EEvPfS0_i,"",@"SHT_CUDA_INFO"
	.sectionflags	@""
	.align	4


	//----- nvinfo : EIATTR_CUDA_API_VERSION
	.align		4
        /*0000*/ 	.byte	0x04, 0x37
        /*0002*/ 	.short	(.L_411 - .L_410)
.L_410:
        /*0004*/ 	.word	0x00000082


	//----- nvinfo : EIATTR_KPARAM_INFO
	.align		4
.L_411:
        /*0008*/ 	.byte	0x04, 0x17
        /*000a*/ 	.short	(.L_413 - .L_412)
.L_412:
        /*000c*/ 	.word	0x00000000
        /*0010*/ 	.short	0x0002
        /*0012*/ 	.short	0x0010
        /*0014*/ 	.byte	0x00, 0xf0, 0x11, 0x00


	//----- nvinfo : EIATTR_KPARAM_INFO
	.align		4
.L_413:
        /*0018*/ 	.byte	0x04, 0x17
        /*001a*/ 	.short	(.L_415 - .L_414)
.L_414:
        /*001c*/ 	.word	0x00000000
        /*0020*/ 	.short	0x0001
        /*0022*/ 	.short	0x0008
        /*0024*/ 	.byte	0x00, 0xf5, 0x21, 0x00


	//----- nvinfo : EIATTR_KPARAM_INFO
	.align		4
.L_415:
        /*0028*/ 	.byte	0x04, 0x17
        /*002a*/ 	.short	(.L_417 - .L_416)
.L_416:
        /*002c*/ 	.word	0x00000000
        /*0030*/ 	.short	0x0000
        /*0032*/ 	.short	0x0000
        /*0034*/ 	.byte	0x00, 0xf5, 0x21, 0x00


	//----- nvinfo : EIATTR_SPARSE_MMA_MASK
	.align		4
.L_417:
        /*0038*/ 	.byte	0x03, 0x50
        /*003a*/ 	.short	0x0000


	//----- nvinfo : EIATTR_MAXREG_COUNT
	.align		4
        /*003c*/ 	.byte	0x03, 0x1b
        /*003e*/ 	.short	0x00ff


	//----- nvinfo : EIATTR_NUM_BARRIERS
	.align		4
        /*0040*/ 	.byte	0x02, 0x4c
        /*0042*/ 	.byte	0x01
	.zero		1


	//----- nvinfo : EIATTR_MERCURY_ISA_VERSION
	.align		4
        /*0044*/ 	.byte	0x03, 0x5f
        /*0046*/ 	.short	0x0101


	//----- nvinfo : EIATTR_VRC_CTA_INIT_COUNT
	.align		4
        /*0048*/ 	.byte	0x02, 0x4a
	.zero		1
	.zero		1


	//----- nvinfo : EIATTR_EXIT_INSTR_OFFSETS
	.align		4
        /*004c*/ 	.byte	0x04, 0x1c
        /*004e*/ 	.short	(.L_419 - .L_418)


	//   ....[0]....
.L_418:
        /*0050*/ 	.word	0x00000180


	//   ....[1]....
        /*0054*/ 	.word	0x000002e0


	//   ....[2]....
        /*0058*/ 	.word	0x00000330


	//----- nvinfo : EIATTR_CBANK_PARAM_SIZE
	.align		4
.L_419:
        /*005c*/ 	.byte	0x03, 0x19
        /*005e*/ 	.short	0x0014


	//----- nvinfo : EIATTR_PARAM_CBANK
	.align		4
        /*0060*/ 	.byte	0x04, 0x0a
        /*0062*/ 	.short	(.L_421 - .L_420)
	.align		4
.L_420:
        /*0064*/ 	.word	index@(.nv.constant0._Z8reduce06ILj32EEvPfS0_i)
        /*0068*/ 	.short	0x0380
        /*006a*/ 	.short	0x0014


	//----- nvinfo : EIATTR_SW_WAR
	.align		4
.L_421:
        /*006c*/ 	.byte	0x04, 0x36
        /*006e*/ 	.short	(.L_423 - .L_422)
.L_422:
        /*0070*/ 	.word	0x00000008
.L_423:


//--------------------- .nv.info._Z8reduce06ILj64EEvPfS0_i --------------------------
	.section	.nv.info._Z8reduce06ILj64EEvPfS0_i,"",@"SHT_CUDA_INFO"
	.sectionflags	@""
	.align	4


	//----- nvinfo : EIATTR_CUDA_API_VERSION
	.align		4
        /*0000*/ 	.byte	0x04, 0x37
        /*0002*/ 	.short	(.L_425 - .L_424)
.L_424:
        /*0004*/ 	.word	0x00000082


	//----- nvinfo : EIATTR_KPARAM_INFO
	.align		4
.L_425:
        /*0008*/ 	.byte	0x04, 0x17
        /*000a*/ 	.short	(.L_427 - .L_426)
.L_426:
        /*000c*/ 	.word	0x00000000
        /*0010*/ 	.short	0x0002
        /*0012*/ 	.short	0x0010
        /*0014*/ 	.byte	0x00, 0xf0, 0x11, 0x00


	//----- nvinfo : EIATTR_KPARAM_INFO
	.align		4
.L_427:
        /*0018*/ 	.byte	0x04, 0x17
        /*001a*/ 	.short	(.L_429 - .L_428)
.L_428:
        /*001c*/ 	.word	0x00000000
        /*0020*/ 	.short	0x0001
        /*0022*/ 	.short	0x0008
        /*0024*/ 	.byte	0x00, 0xf5, 0x21, 0x00


	//----- nvinfo : EIATTR_KPARAM_INFO
	.align		4
.L_429:
        /*0028*/ 	.byte	0x04, 0x17
        /*002a*/ 	.short	(.L_431 - .L_430)
.L_430:
        /*002c*/ 	.word	0x00000000
        /*0030*/ 	.short	0x0000
        /*0032*/ 	.short	0x0000
        /*0034*/ 	.byte	0x00, 0xf5, 0x21, 0x00


	//----- nvinfo : EIATTR_SPARSE_MMA_MASK
	.align		4
.L_431:
        /*0038*/ 	.byte	0x03, 0x50
        /*003a*/ 	.short	0x0000


	//----- nvinfo : EIATTR_MAXREG_COUNT
	.align		4
        /*003c*/ 	.byte	0x03, 0x1b
        /*003e*/ 	.short	0x00ff


	//----- nvinfo : EIATTR_NUM_BARRIERS
	.align		4
        /*0040*/ 	.byte	0x02, 0x4c
        /*0042*/ 	.byte	0x01
	.zero		1


	//----- nvinfo : EIATTR_MERCURY_ISA_VERSION
	.align		4
        /*0044*/ 	.byte	0x03, 0x5f
        /*0046*/ 	.short	0x0101


	//----- nvinfo : EIATTR_VRC_CTA_INIT_COUNT
	.align		4
        /*0048*/ 	.byte	0x02, 0x4a
	.zero		1
	.zero		1


	//----- nvinfo : EIATTR_EXIT_INSTR_OFFSETS
	.align		4
        /*004c*/ 	.byte	0x04, 0x1c
        /*004e*/ 	.short	(.L_433 - .L_432)


	//   ....[0]....
.L_432:
        /*0050*/ 	.word	0x00000180


	//   ....[1]....
        /*0054*/ 	.word	0x00000320


	//   ....[2]....
        /*0058*/ 	.word	0x00000370


	//----- nvinfo : EIATTR_CBANK_PARAM_SIZE
	.align		4
.L_433:
        /*005c*/ 	.byte	0x03, 0x19
        /*005e*/ 	.short	0x0014


	//----- nvinfo : EIATTR_PARAM_CBANK
	.align		4
        /*0060*/ 	.byte	0x04, 0x0a
        /*0062*/ 	.short	(.L_435 - .L_434)
	.align		4
.L_434:
        /*0064*/ 	.word	index@(.nv.constant0._Z8reduce06ILj64EEvPfS0_i)
        /*0068*/ 	.short	0x0380
        /*006a*/ 	.short	0x0014


	//----- nvinfo : EIATTR_SW_WAR
	.align		4
.L_435:
        /*006c*/ 	.byte	0x04, 0x36
        /*006e*/ 	.short	(.L_437 - .L_436)
.L_436:
        /*0070*/ 	.word	0x00000008
.L_437:


//--------------------- .nv.info._Z8reduce06ILj128EEvPfS0_i --------------------------
	.section	.nv.info._Z8reduce06ILj128EEvPfS0_i,"",@"SHT_CUDA_INFO"
	.sectionflags	@""
	.align	4


	//----- nvinfo : EIATTR_CUDA_API_VERSION
	.align		4
        /*0000*/ 	.byte	0x04, 0x37
        /*0002*/ 	.short	(.L_439 - .L_438)
.L_438:
        /*0004*/ 	.word	0x00000082


	//----- nvinfo : EIATTR_KPARAM_INFO
	.align		4
.L_439:
        /*0008*/ 	.byte	0x04, 0x17
        /*000a*/ 	.short	(.L_441 - .L_440)
.L_440:
        /*000c*/ 	.word	0x00000000
        /*0010*/ 	.short	0x0002
        /*0012*/ 	.short	0x0010
        /*0014*/ 	.byte	0x00, 0xf0, 0x11, 0x00


	//----- nvinfo : EIATTR_KPARAM_INFO
	.align		4
.L_441:
        /*0018*/ 	.byte	0x04, 0x17
        /*001a*/ 	.short	(.L_443 - .L_442)
.L_442:
        /*001c*/ 	.word	0x00000000
        /*0020*/ 	.short	0x0001
        /*0022*/ 	.short	0x0008
        /*0024*/ 	.byte	0x00, 0xf5, 0x21, 0x00


	//----- nvinfo : EIATTR_KPARAM_INFO
	.align		4
.L_443:
        /*0028*/ 	.byte	0x04, 0x17
        /*002a*/ 	.short	(.L_445 - .L_444)
.L_444:
        /*002c*/ 	.word	0x00000000
        /*0030*/ 	.short	0x0000
        /*0032*/ 	.short	0x0000
        /*0034*/ 	.byte	0x00, 0xf5, 0x21, 0x00


	//----- nvinfo : EIATTR_SPARSE_MMA_MASK
	.align		4
.L_445:
        /*0038*/ 	.byte	0x03, 0x50
        /*003a*/ 	.short	0x0000


	//----- nvinfo : EIATTR_MAXREG_COUNT
	.align		4
        /*003c*/ 	.byte	0x03, 0x1b
        /*003e*/ 	.short	0x00ff


	//----- nvinfo : EIATTR_NUM_BARRIERS
	.align		4
        /*0040*/ 	.byte	0x02, 0x4c
        /*0042*/ 	.byte	0x01
	.zero		1


	//----- nvinfo : EIATTR_MERCURY_ISA_VERSION
	.align		4
        /*0044*/ 	.byte	0x03, 0x5f
        /*0046*/ 	.short	0x0101


	//----- nvinfo : EIATTR_VRC_CTA_INIT_COUNT
	.align		4
        /*0048*/ 	.byte	0x02, 0x4a
	.zero		1
	.zero		1


	//----- nvinfo : EIATTR_EXIT_INSTR_OFFSETS
	.align		4
        /*004c*/ 	.byte	0x04, 0x1c
        /*004e*/ 	.short	(.L_447 - .L_446)


	//   ....[0]....
.L_446:
        /*0050*/ 	.word	0x000001e0


	//   ....[1]....
        /*0054*/ 	.word	0x00000380


	//   ....[2]....
        /*0058*/ 	.word	0x000003d0


	//----- nvinfo : EIATTR_CBANK_PARAM_SIZE
	.align		4
.L_447:
        /*005c*/ 	.byte	0x03, 0x19
        /*005e*/ 	.short	0x0014


	//----- nvinfo : EIATTR_PARAM_CBANK
	.align		4
        /*0060*/ 	.byte	0x04, 0x0a
        /*0062*/ 	.short	(.L_449 - .L_448)
	.align		4
.L_448:
        /*0064*/ 	.word	index@(.nv.constant0._Z8reduce06ILj128EEvPfS0_i)
        /*0068*/ 	.short	0x0380
        /*006a*/ 	.short	0x0014


	//----- nvinfo : EIATTR_SW_WAR
	.align		4
.L_449:
        /*006c*/ 	.byte	0x04, 0x36
        /*006e*/ 	.short	(.L_451 - .L_450)
.L_450:
        /*0070*/ 	.word	0x00000008
.L_451:


//--------------------- .nv.info._Z8reduce06ILj256EEvPfS0_i --------------------------
	.section	.nv.info._Z8reduce06ILj256EEvPfS0_i,"",@"SHT_CUDA_INFO"
	.sectionflags	@""
	.align	4


	//----- nvinfo : EIATTR_CUDA_API_VERSION
	.align		4
        /*0000*/ 	.byte	0x04, 0x37
        /*0002*/ 	.short	(.L_453 - .L_452)
.L_452:
        /*0004*/ 	.word	0x00000082


	//----- nvinfo : EIATTR_KPARAM_INFO
	.align		4
.L_453:
        /*0008*/ 	.byte	0x04, 0x17
        /*000a*/ 	.short	(.L_455 - .L_454)
.L_454:
        /*000c*/ 	.word	0x00000000
        /*0010*/ 	.short	0x0002
        /*0012*/ 	.short	0x0010
        /*0014*/ 	.byte	0x00, 0xf0, 0x11, 0x00


	//----- nvinfo : EIATTR_KPARAM_INFO
	.align		4
.L_455:
        /*0018*/ 	.byte	0x04, 0x17
        /*001a*/ 	.short	(.L_457 - .L_456)
.L_456:
        /*001c*/ 	.word	0x00000000
        /*0020*/ 	.short	0x0001
        /*0022*/ 	.short	0x0008
        /*0024*/ 	.byte	0x00, 0xf5, 0x21, 0x00


	//----- nvinfo : EIATTR_KPARAM_INFO
	.align		4
.L_457:
        /*0028*/ 	.byte	0x04, 0x17
        /*002a*/ 	.short	(.L_459 - .L_458)
.L_458:
        /*002c*/ 	.word	0x00000000
        /*0030*/ 	.short	0x0000
        /*0032*/ 	.short	0x0000
        /*0034*/ 	.byte	0x00, 0xf5, 0x21, 0x00


	//----- nvinfo : EIATTR_SPARSE_MMA_MASK
	.align		4
.L_459:
        /*0038*/ 	.byte	0x03, 0x50
        /*003a*/ 	.short	0x0000


	//----- nvinfo : EIATTR_MAXREG_COUNT
	.align		4
        /*003c*/ 	.byte	0x03, 0x1b
        /*003e*/ 	.short	0x00ff


	//----- nvinfo : EIATTR_NUM_BARRIERS
	.align		4
        /*0040*/ 	.byte	0x02, 0x4c
        /*0042*/ 	.byte	0x01
	.zero		1


	//----- nvinfo : EIATTR_MERCURY_ISA_VERSION
	.align		4
        /*0044*/ 	.byte	0x03, 0x5f
        /*0046*/ 	.short	0x0101


	//----- nvinfo : EIATTR_VRC_CTA_INIT_COUNT
	.align		4
        /*0048*/ 	.byte	0x02, 0x4a
	.zero		1
	.zero		1


	//----- nvinfo : EIATTR_EXIT_INSTR_OFFSETS
	.align		4
        /*004c*/ 	.byte	0x04, 0x1c
        /*004e*/ 	.short	(.L_461 - .L_460)


	//   ....[0]....
.L_460:
        /*0050*/ 	.word	0x00000240


	//   ....[1]....
        /*0054*/ 	.word	0x000003e0


	//   ....[2]....
        /*0058*/ 	.word	0x00000430


	//----- nvinfo : EIATTR_CBANK_PARAM_SIZE
	.align		4
.L_461:
        /*005c*/ 	.byte	0x03, 0x19
        /*005e*/ 	.short	0x0014


	//----- nvinfo : EIATTR_PARAM_CBANK
	.align		4
        /*0060*/ 	.byte	0x04, 0x0a
        /*0062*/ 	.short	(.L_463 - .L_462)
	.align		4
.L_462:
        /*0064*/ 	.word	index@(.nv.constant0._Z8reduce06ILj256EEvPfS0_i)
        /*0068*/ 	.short	0x0380
        /*006a*/ 	.short	0x0014


	//----- nvinfo : EIATTR_SW_WAR
	.align		4
.L_463:
        /*006c*/ 	.byte	0x04, 0x36
        /*006e*/ 	.short	(.L_465 - .L_464)
.L_464:
        /*0070*/ 	.word	0x00000008
.L_465:


//--------------------- .nv.info._Z8reduce06ILj512EEvPfS0_i --------------------------
	.section	.nv.info._Z8reduce06ILj512EEvPfS0_i,"",@"SHT_CUDA_INFO"
	.sectionflags	@""
	.align	4


	//----- nvinfo : EIATTR_CUDA_API_VERSION
	.align		4
        /*0000*/ 	.byte	0x04, 0x37
        /*0002*/ 	.short	(.L_467 - .L_466)
.L_466:
        /*0004*/ 	.word	0x00000082


	//----- nvinfo : EIATTR_KPARAM_INFO
	.align		4
.L_467:
        /*0008*/ 	.byte	0x04, 0x17
        /*000a*/ 	.short	(.L_469 - .L_468)
.L_468:
        /*000c*/ 	.word	0x00000000
        /*0010*/ 	.short	0x0002
        /*0012*/ 	.short	0x0010
        /*0014*/ 	.byte	0x00, 0xf0, 0x11, 0x00


	//----- nvinfo : EIATTR_KPARAM_INFO
	.align		4
.L_469:
        /*0018*/ 	.byte	0x04, 0x17
        /*001a*/ 	.short	(.L_471 - .L_470)
.L_470:
        /*001c*/ 	.word	0x00000000
        /*0020*/ 	.short	0x0001
        /*0022*/ 	.short	0x0008
        /*0024*/ 	.byte	0x00, 0xf5, 0x21, 0x00


	//----- nvinfo : EIATTR_KPARAM_INFO
	.align		4
.L_471:
        /*0028*/ 	.byte	0x04, 0x17
        /*002a*/ 	.short	(.L_473 - .L_472)
.L_472:
        /*002c*/ 	.word	0x00000000
        /*0030*/ 	.short	0x0000
        /*0032*/ 	.short	0x0000
        /*0034*/ 	.byte	0x00, 0xf5, 0x21, 0x00


	//----- nvinfo : EIATTR_SPARSE_MMA_MASK
	.align		4
.L_473:
        /*0038*/ 	.byte	0x03, 0x50
        /*003a*/ 	.short	0x0000


	//----- nvinfo : EIATTR_MAXREG_COUNT
	.align		4
        /*003c*/ 	.byte	0x03, 0x1b
        /*003e*/ 	.short	0x00ff


	//----- nvinfo : EIATTR_NUM_BARRIERS
	.align		4
        /*0040*/ 	.byte	0x02, 0x4c
        /*0042*/ 	.byte	0x01
	.zero		1


	//----- nvinfo : EIATTR_MERCURY_ISA_VERSION
	.align		4
        /*0044*/ 	.byte	0x03, 0x5f
        /*0046*/ 	.short	0x0101


	//----- nvinfo : EIATTR_VRC_CTA_INIT_COUNT
	.align		4
        /*0048*/ 	.byte	0x02, 0x4a
	.zero		1
	.zero		1


	//----- nvinfo : EIATTR_EXIT_INSTR_OFFSETS
	.align		4
        /*004c*/ 	.byte	0x04, 0x1c
        /*004e*/ 	.short	(.L_475 - .L_474)


	//   ....[0]....
.L_474:
        /*0050*/ 	.word	0x000002a0


	//   ....[1]....
        /*0054*/ 	.word	0x00000440


	//   ....[2]....
        /*0058*/ 	.word	0x00000490


	//----- nvinfo : EIATTR_CBANK_PARAM_SIZE
	.align		4
.L_475:
        /*005c*/ 	.byte	0x03, 0x19
        /*005e*/ 	.short	0x0014


	//----- nvinfo : EIATTR_PARAM_CBANK
	.align		4
        /*0060*/ 	.byte	0x04, 0x0a
        /*0062*/ 	.short	(.L_477 - .L_476)
	.align		4
.L_476:
        /*0064*/ 	.word	index@(.nv.constant0._Z8reduce06ILj512EEvPfS0_i)
        /*0068*/ 	.short	0x0380
        /*006a*/ 	.short	0x0014


	//----- nvinfo : EIATTR_SW_WAR
	.align		4
.L_477:
        /*006c*/ 	.byte	0x04, 0x36
        /*006e*/ 	.short	(.L_479 - .L_478)
.L_478:
        /*0070*/ 	.word	0x00000008
.L_479:


//--------------------- .nv.info._Z8reduce06ILj1024EEvPfS0_i --------------------------
	.section	.nv.info._Z8reduce06ILj1024EEvPfS0_i,"",@"SHT_CUDA_INFO"
	.sectionflags	@""
	.align	4


	//----- nvinfo : EIATTR_CUDA_API_VERSION
	.align		4
        /*0000*/ 	.byte	0x04, 0x37
        /*0002*/ 	.short	(.L_481 - .L_480)
.L_480:
        /*0004*/ 	.word	0x00000082


	//----- nvinfo : EIATTR_KPARAM_INFO
	.align		4
.L_481:
        /*0008*/ 	.byte	0x04, 0x17
        /*000a*/ 	.short	(.L_483 - .L_482)
.L_482:
        /*000c*/ 	.word	0x00000000
        /*0010*/ 	.short	0x0002
        /*0012*/ 	.short	0x0010
        /*0014*/ 	.byte	0x00, 0xf0, 0x11, 0x00


	//----- nvinfo : EIATTR_KPARAM_INFO
	.align		4
.L_483:
        /*0018*/ 	.byte	0x04, 0x17
        /*001a*/ 	.short	(.L_485 - .L_484)
.L_484:
        /*001c*/ 	.word	0x00000000
        /*0020*/ 	.short	0x0001
        /*0022*/ 	.short	0x0008
        /*0024*/ 	.byte	0x00, 0xf5, 0x21, 0x00


	//----- nvinfo : EIATTR_KPARAM_INFO
	.align		4
.L_485:
        /*0028*/ 	.byte	0x04, 0x17
        /*002a*/ 	.short	(.L_487 - .L_486)
.L_486:
        /*002c*/ 	.word	0x00000000
        /*0030*/ 	.short	0x0000
        /*0032*/ 	.short	0x0000
        /*0034*/ 	.byte	0x00, 0xf5, 0x21, 0x00


	//----- nvinfo : EIATTR_SPARSE_MMA_MASK
	.align		4
.L_487:
        /*0038*/ 	.byte	0x03, 0x50
        /*003a*/ 	.short	0x0000


	//----- nvinfo : EIATTR_MAXREG_COUNT
	.align		4
        /*003c*/ 	.byte	0x03, 0x1b
        /*003e*/ 	.short	0x00ff


	//----- nvinfo : EIATTR_NUM_BARRIERS
	.align		4
        /*0040*/ 	.byte	0x02, 0x4c
        /*0042*/ 	.byte	0x01
	.zero		1


	//----- nvinfo : EIATTR_MERCURY_ISA_VERSION
	.align		4
        /*0044*/ 	.byte	0x03, 0x5f
        /*0046*/ 	.short	0x0101


	//----- nvinfo : EIATTR_VRC_CTA_INIT_COUNT
	.align		4
        /*0048*/ 	.byte	0x02, 0x4a
	.zero		1
	.zero		1


	//----- nvinfo : EIATTR_EXIT_INSTR_OFFSETS
	.align		4
        /*004c*/ 	.byte	0x04, 0x1c
        /*004e*/ 	.short	(.L_489 - .L_488)


	//   ....[0]....
.L_488:
        /*0050*/ 	.word	0x00000300


	//   ....[1]....
        /*0054*/ 	.word	0x000004a0


	//   ....[2]....
        /*0058*/ 	.word	0x000004f0


	//----- nvinfo : EIATTR_CBANK_PARAM_SIZE
	.align		4
.L_489:
        /*005c*/ 	.byte	0x03, 0x19
        /*005e*/ 	.short	0x0014


	//----- nvinfo : EIATTR_PARAM_CBANK
	.align		4
        /*0060*/ 	.byte	0x04, 0x0a
        /*0062*/ 	.short	(.L_491 - .L_490)
	.align		4
.L_490:
        /*0064*/ 	.word	index@(.nv.constant0._Z8reduce06ILj1024EEvPfS0_i)
        /*0068*/ 	.short	0x0380
        /*006a*/ 	.short	0x0014


	//----- nvinfo : EIATTR_SW_WAR
	.align		4
.L_491:
        /*006c*/ 	.byte	0x04, 0x36
        /*006e*/ 	.short	(.L_493 - .L_492)
.L_492:
        /*0070*/ 	.word	0x00000008
.L_493:


//--------------------- .nv.info._Z7kernel5PfS_i  --------------------------
	.section	.nv.info._Z7kernel5PfS_i,"",@"SHT_CUDA_INFO"
	.sectionflags	@""
	.align	4


	//----- nvinfo : EIATTR_CUDA_API_VERSION
	.align		4
        /*0000*/ 	.byte	0x04, 0x37
        /*0002*/ 	.short	(.L_495 - .L_494)
.L_494:
        /*0004*/ 	.word	0x00000082


	//----- nvinfo : EIATTR_KPARAM_INFO
	.align		4
.L_495:
        /*0008*/ 	.byte	0x04, 0x17
        /*000a*/ 	.short	(.L_497 - .L_496)
.L_496:
        /*000c*/ 	.word	0x00000000
        /*0010*/ 	.short	0x0002
        /*0012*/ 	.short	0x0010
        /*0014*/ 	.byte	0x00, 0xf0, 0x11, 0x00


	//----- nvinfo : EIATTR_KPARAM_INFO
	.align		4
.L_497:
        /*0018*/ 	.byte	0x04, 0x17
        /*001a*/ 	.short	(.L_499 - .L_498)
.L_498:
        /*001c*/ 	.word	0x00000000
        /*0020*/ 	.short	0x0001
        /*0022*/ 	.short	0x0008
        /*0024*/ 	.byte	0x00, 0xf5, 0x21, 0x00


	//----- nvinfo : EIATTR_KPARAM_INFO
	.align		4
.L_499:
        /*0028*/ 	.byte	0x04, 0x17
        /*002a*/ 	.short	(.L_501 - .L_500)
.L_500:
        /*002c*/ 	.word	0x00000000
        /*0030*/ 	.short	0x0000
        /*0032*/ 	.short	0x0000
        /*0034*/ 	.byte	0x00, 0xf5, 0x21, 0x00


	//----- nvinfo : EIATTR_SPARSE_MMA_MASK
	.align		4
.L_501:
        /*0038*/ 	.byte	0x03, 0x50
        /*003a*/ 	.short	0x0000


	//----- nvinfo : EIATTR_MAXREG_COUNT
	.align		4
        /*003c*/ 	.byte	0x03, 0x1b
        /*003e*/ 	.short	0x00ff


	//----- nvinfo : EIATTR_NUM_BARRIERS
	.align		4
        /*0040*/ 	.byte	0x02, 0x4c
        /*0042*/ 	.byte	0x01
	.zero		1


	//----- nvinfo : EIATTR_MERCURY_ISA_VERSION
	.align		4
        /*0044*/ 	.byte	0x03, 0x5f
        /*0046*/ 	.short	0x0101


	//----- nvinfo : EIATTR_VRC_CTA_INIT_COUNT
	.align		4
        /*0048*/ 	.byte	0x02, 0x4a
	.zero		1
	.zero		1


	//----- nvinfo : EIATTR_EXIT_INSTR_OFFSETS
	.align		4
        /*004c*/ 	.byte	0x04, 0x1c
        /*004e*/ 	.short	(.L_503 - .L_502)


	//   ....[0]....
.L_502:
        /*0050*/ 	.word	0x000002a0


	//   ....[1]....
        /*0054*/ 	.word	0x00000440


	//   ....[2]....
        /*0058*/ 	.word	0x000004c0


	//----- nvinfo : EIATTR_CBANK_PARAM_SIZE
	.align		4
.L_503:
        /*005c*/ 	.byte	0x03, 0x19
        /*005e*/ 	.short	0x0014


	//----- nvinfo : EIATTR_PARAM_CBANK
	.align		4
        /*0060*/ 	.byte	0x04, 0x0a
        /*0062*/ 	.short	(.L_505 - .L_504)
	.align		4
.L_504:
        /*0064*/ 	.word	index@(.nv.constant0._Z7kernel5PfS_i)
        /*0068*/ 	.short	0x0380
        /*006a*/ 	.short	0x0014


	//----- nvinfo : EIATTR_SW_WAR
	.align		4
.L_505:
        /*006c*/ 	.byte	0x04, 0x36
        /*006e*/ 	.short	(.L_507 - .L_506)
.L_506:
        /*0070*/ 	.word	0x00000008
.L_507:


//--------------------- .nv.info._Z7kernel4PfS_i  --------------------------
	.section	.nv.info._Z7kernel4PfS_i,"",@"SHT_CUDA_INFO"
	.sectionflags	@""
	.align	4


	//----- nvinfo : EIATTR_CUDA_API_VERSION
	.align		4
        /*0000*/ 	.byte	0x04, 0x37
        /*0002*/ 	.short	(.L_509 - .L_508)
.L_508:
        /*0004*/ 	.word	0x00000082


	//----- nvinfo : EIATTR_KPARAM_INFO
	.align		4
.L_509:
        /*0008*/ 	.byte	0x04, 0x17
        /*000a*/ 	.short	(.L_511 - .L_510)
.L_510:
        /*000c*/ 	.word	0x00000000
        /*0010*/ 	.short	0x0002
        /*0012*/ 	.short	0x0010
        /*0014*/ 	.byte	0x00, 0xf0, 0x11, 0x00


	//----- nvinfo : EIATTR_KPARAM_INFO
	.align		4
.L_511:
        /*0018*/ 	.byte	0x04, 0x17
        /*001a*/ 	.short	(.L_513 - .L_512)
.L_512:
        /*001c*/ 	.word	0x00000000
        /*0020*/ 	.short	0x0001
        /*0022*/ 	.short	0x0008
        /*0024*/ 	.byte	0x00, 0xf5, 0x21, 0x00


	//----- nvinfo : EIATTR_KPARAM_INFO
	.align		4
.L_513:
        /*0028*/ 	.byte	0x04, 0x17
        /*002a*/ 	.short	(.L_515 - .L_514)
.L_514:
        /*002c*/ 	.word	0x00000000
        /*0030*/ 	.short	0x0000
        /*0032*/ 	.short	0x0000
        /*0034*/ 	.byte	0x00, 0xf5, 0x21, 0x00


	//----- nvinfo : EIATTR_SPARSE_MMA_MASK
	.align		4
.L_515:
        /*0038*/ 	.byte	0x03, 0x50
        /*003a*/ 	.short	0x0000


	//----- nvinfo : EIATTR_MAXREG_COUNT
	.align		4
        /*003c*/ 	.byte	0x03, 0x1b
        /*003e*/ 	.short	0x00ff


	//----- nvinfo : EIATTR_NUM_BARRIERS
	.align		4
        /*0040*/ 	.byte	0x02, 0x4c
        /*0042*/ 	.byte	0x01
	.zero		1


	//----- nvinfo : EIATTR_MERCURY_ISA_VERSION
	.align		4
        /*0044*/ 	.byte	0x03, 0x5f
        /*0046*/ 	.short	0x0101


	//----- nvinfo : EIATTR_VRC_CTA_INIT_COUNT
	.align		4
        /*0048*/ 	.byte	0x02, 0x4a
	.zero		1
	.zero		1


	//----- nvinfo : EIATTR_EXIT_INSTR_OFFSETS
	.align		4
        /*004c*/ 	.byte	0x04, 0x1c
        /*004e*/ 	.short	(.L_517 - .L_516)


	//   ....[0]....
.L_516:
        /*0050*/ 	.word	0x00000290


	//   ....[1]....
        /*0054*/ 	.word	0x00000310


	//----- nvinfo : EIATTR_CBANK_PARAM_SIZE
	.align		4
.L_517:
        /*0058*/ 	.byte	0x03, 0x19
        /*005a*/ 	.short	0x0014


	//----- nvinfo : EIATTR_PARAM_CBANK
	.align		4
        /*005c*/ 	.byte	0x04, 0x0a
        /*005e*/ 	.short	(.L_519 - .L_518)
	.align		4
.L_518:
        /*0060*/ 	.word	index@(.nv.constant0._Z7kernel4PfS_i)
        /*0064*/ 	.short	0x0380
        /*0066*/ 	.short	0x0014


	//----- nvinfo : EIATTR_SW_WAR
	.align		4
.L_519:
        /*0068*/ 	.byte	0x04, 0x36
        /*006a*/ 	.short	(.L_521 - .L_520)
.L_520:
        /*006c*/ 	.word	0x00000008
.L_521:


//--------------------- .nv.info._Z7kernel3PfS_i  --------------------------
	.section	.nv.info._Z7kernel3PfS_i,"",@"SHT_CUDA_INFO"
	.sectionflags	@""
	.align	4


	//----- nvinfo : EIATTR_CUDA_API_VERSION
	.align		4
        /*0000*/ 	.byte	0x04, 0x37
        /*0002*/ 	.short	(.L_523 - .L_522)
.L_522:
        /*0004*/ 	.word	0x00000082


	//----- nvinfo : EIATTR_KPARAM_INFO
	.align		4
.L_523:
        /*0008*/ 	.byte	0x04, 0x17
        /*000a*/ 	.short	(.L_525 - .L_524)
.L_524:
        /*000c*/ 	.word	0x00000000
        /*0010*/ 	.short	0x0002
        /*0012*/ 	.short	0x0010
        /*0014*/ 	.byte	0x00, 0xf0, 0x11, 0x00


	//----- nvinfo : EIATTR_KPARAM_INFO
	.align		4
.L_525:
        /*0018*/ 	.byte	0x04, 0x17
        /*001a*/ 	.short	(.L_527 - .L_526)
.L_526:
        /*001c*/ 	.word	0x00000000
        /*0020*/ 	.short	0x0001
        /*0022*/ 	.short	0x0008
        /*0024*/ 	.byte	0x00, 0xf5, 0x21, 0x00


	//----- nvinfo : EIATTR_KPARAM_INFO
	.align		4
.L_527:
        /*0028*/ 	.byte	0x04, 0x17
        /*002a*/ 	.short	(.L_529 - .L_528)
.L_528:
        /*002c*/ 	.word	0x00000000
        /*0030*/ 	.short	0x0000
        /*0032*/ 	.short	0x0000
        /*0034*/ 	.byte	0x00, 0xf5, 0x21, 0x00


	//----- nvinfo : EIATTR_SPARSE_MMA_MASK
	.align		4
.L_529:
        /*0038*/ 	.byte	0x03, 0x50
        /*003a*/ 	.short	0x0000


	//----- nvinfo : EIATTR_MAXREG_COUNT
	.align		4
        /*003c*/ 	.byte	0x03, 0x1b
        /*003e*/ 	.short	0x00ff


	//----- nvinfo : EIATTR_NUM_BARRIERS
	.align		4
        /*0040*/ 	.byte	0x02, 0x4c
        /*0042*/ 	.byte	0x01
	.zero		1


	//----- nvinfo : EIATTR_MERCURY_ISA_VERSION
	.align		4
        /*0044*/ 	.byte	0x03, 0x5f
        /*0046*/ 	.short	0x0101


	//----- nvinfo : EIATTR_VRC_CTA_INIT_COUNT
	.align		4
        /*0048*/ 	.byte	0x02, 0x4a
	.zero		1
	.zero		1


	//----- nvinfo : EIATTR_EXIT_INSTR_OFFSETS
	.align		4
        /*004c*/ 	.byte	0x04, 0x1c
        /*004e*/ 	.short	(.L_531 - .L_530)


	//   ....[0]....
.L_530:
        /*0050*/ 	.word	0x00000240


	//   ....[1]....
        /*0054*/ 	.word	0x000002c0


	//----- nvinfo : EIATTR_CBANK_PARAM_SIZE
	.align		4
.L_531:
        /*0058*/ 	.byte	0x03, 0x19
        /*005a*/ 	.short	0x0014


	//----- nvinfo : EIATTR_PARAM_CBANK
	.align		4
        /*005c*/ 	.byte	0x04, 0x0a
        /*005e*/ 	.short	(.L_533 - .L_532)
	.align		4
.L_532:
        /*0060*/ 	.word	index@(.nv.constant0._Z7kernel3PfS_i)
        /*0064*/ 	.short	0x0380
        /*0066*/ 	.short	0x0014


	//----- nvinfo : EIATTR_SW_WAR
	.align		4
.L_533:
        /*0068*/ 	.byte	0x04, 0x36
        /*006a*/ 	.short	(.L_535 - .L_534)
.L_534:
        /*006c*/ 	.word	0x00000008
.L_535:


//--------------------- .nv.info._Z7kernel2PfS_i  --------------------------
	.section	.nv.info._Z7kernel2PfS_i,"",@"SHT_CUDA_INFO"
	.sectionflags	@""
	.align	4


	//----- nvinfo : EIATTR_CUDA_API_VERSION
	.align		4
        /*0000*/ 	.byte	0x04, 0x37
        /*0002*/ 	.short	(.L_537 - .L_536)
.L_536:
        /*0004*/ 	.word	0x00000082


	//----- nvinfo : EIATTR_KPARAM_INFO
	.align		4
.L_537:
        /*0008*/ 	.byte	0x04, 0x17
        /*000a*/ 	.short	(.L_539 - .L_538)
.L_538:
        /*000c*/ 	.word	0x00000000
        /*0010*/ 	.short	0x0002
        /*0012*/ 	.short	0x0010
        /*0014*/ 	.byte	0x00, 0xf0, 0x11, 0x00


	//----- nvinfo : EIATTR_KPARAM_INFO
	.align		4
.L_539:
        /*0018*/ 	.byte	0x04, 0x17
        /*001a*/ 	.short	(.L_541 - .L_540)
.L_540:
        /*001c*/ 	.word	0x00000000
        /*0020*/ 	.short	0x0001
        /*0022*/ 	.short	0x0008
        /*0024*/ 	.byte	0x00, 0xf5, 0x21, 0x00


	//----- nvinfo : EIATTR_KPARAM_INFO
	.align		4
.L_541:
        /*0028*/ 	.byte	0x04, 0x17
        /*002a*/ 	.short	(.L_543 - .L_542)
.L_542:
        /*002c*/ 	.word	0x00000000
        /*0030*/ 	.short	0x0000
        /*0032*/ 	.short	0x0000
        /*0034*/ 	.byte	0x00, 0xf5, 0x21, 0x00


	//----- nvinfo : EIATTR_SPARSE_MMA_MASK
	.align		4
.L_543:
        /*0038*/ 	.byte	0x03, 0x50
        /*003a*/ 	.short	0x0000


	//----- nvinfo : EIATTR_MAXREG_COUNT
	.align		4
        /*003c*/ 	.byte	0x03, 0x1b
        /*003e*/ 	.short	0x00ff


	//----- nvinfo : EIATTR_NUM_BARRIERS
	.align		4
        /*0040*/ 	.byte	0x02, 0x4c
        /*0042*/ 	.byte	0x01
	.zero		1


	//----- nvinfo : EIATTR_MERCURY_ISA_VERSION
	.align		4
        /*0044*/ 	.byte	0x03, 0x5f
        /*0046*/ 	.short	0x0101


	//----- nvinfo : EIATTR_VRC_CTA_INIT_COUNT
	.align		4
        /*0048*/ 	.byte	0x02, 0x4a
	.zero		1
	.zero		1


	//----- nvinfo : EIATTR_EXIT_INSTR_OFFSETS
	.align		4
        /*004c*/ 	.byte	0x04, 0x1c
        /*004e*/ 	.short	(.L_545 - .L_544)


	//   ....[0]....
.L_544:
        /*0050*/ 	.word	0x00000300


	//   ....[1]....
        /*0054*/ 	.word	0x00000380


	//----- nvinfo : EIATTR_CRS_STACK_SIZE
	.align		4
.L_545:
        /*0058*/ 	.byte	0x04, 0x1e
        /*005a*/ 	.short	(.L_547 - .L_546)
.L_546:
        /*005c*/ 	.word	0x00000000


	//----- nvinfo : EIATTR_CBANK_PARAM_SIZE
	.align		4
.L_547:
        /*0060*/ 	.byte	0x03, 0x19
        /*0062*/ 	.short	0x0014


	//----- nvinfo : EIATTR_PARAM_CBANK
	.align		4
        /*0064*/ 	.byte	0x04, 0x0a
        /*0066*/ 	.short	(.L_549 - .L_548)
	.align		4
.L_548:
        /*0068*/ 	.word	index@(.nv.constant0._Z7kernel2PfS_i)
        /*006c*/ 	.short	0x0380
        /*006e*/ 	.short	0x0014


	//----- nvinfo : EIATTR_SW_WAR
	.align		4
.L_549:
        /*0070*/ 	.byte	0x04, 0x36
        /*0072*/ 	.short	(.L_551 - .L_550)
.L_550:
        /*0074*/ 	.word	0x00000008
.L_551:


//--------------------- .nv.info._Z7kernel1PfS_i  --------------------------
	.section	.nv.info._Z7kernel1PfS_i,"",@"SHT_CUDA_INFO"
	.sectionflags	@""
	.align	4


	//----- nvinfo : EIATTR_CUDA_API_VERSION
	.align		4
        /*0000*/ 	.byte	0x04, 0x37
        /*0002*/ 	.short	(.L_553 - .L_552)
.L_552:
        /*0004*/ 	.word	0x00000082


	//----- nvinfo : EIATTR_KPARAM_INFO
	.align		4
.L_553:
        /*0008*/ 	.byte	0x04, 0x17
        /*000a*/ 	.short	(.L_555 - .L_554)
.L_554:
        /*000c*/ 	.word	0x00000000
        /*0010*/ 	.short	0x0002
        /*0012*/ 	.short	0x0010
        /*0014*/ 	.byte	0x00, 0xf0, 0x11, 0x00


	//----- nvinfo : EIATTR_KPARAM_INFO
	.align		4
.L_555:
        /*0018*/ 	.byte	0x04, 0x17
        /*001a*/ 	.short	(.L_557 - .L_556)
.L_556:
        /*001c*/ 	.word	0x00000000
        /*0020*/ 	.short	0x0001
        /*0022*/ 	.short	0x0008
        /*0024*/ 	.byte	0x00, 0xf5, 0x21, 0x00


	//----- nvinfo : EIATTR_KPARAM_INFO
	.align		4
.L_557:
        /*0028*/ 	.byte	0x04, 0x17
        /*002a*/ 	.short	(.L_559 - .L_558)
.L_558:
        /*002c*/ 	.word	0x00000000
        /*0030*/ 	.short	0x0000
        /*0032*/ 	.short	0x0000
        /*0034*/ 	.byte	0x00, 0xf5, 0x21, 0x00


	//----- nvinfo : EIATTR_SPARSE_MMA_MASK
	.align		4
.L_559:
        /*0038*/ 	.byte	0x03, 0x50
        /*003a*/ 	.short	0x0000


	//----- nvinfo : EIATTR_MAXREG_COUNT
	.align		4
        /*003c*/ 	.byte	0x03, 0x1b
        /*003e*/ 	.short	0x00ff


	//----- nvinfo : EIATTR_NUM_BARRIERS
	.align		4
        /*0040*/ 	.byte	0x02, 0x4c
        /*0042*/ 	.byte	0x01
	.zero		1


	//----- nvinfo : EIATTR_MERCURY_ISA_VERSION
	.align		4
        /*0044*/ 	.byte	0x03, 0x5f
        /*0046*/ 	.short	0x0101


	//----- nvinfo : EIATTR_VRC_CTA_INIT_COUNT
	.align		4
        /*0048*/ 	.byte	0x02, 0x4a
	.zero		1
	.zero		1


	//----- nvinfo : EIATTR_EXIT_INSTR_OFFSETS
	.align		4
        /*004c*/ 	.byte	0x04, 0x1c
        /*004e*/ 	.short	(.L_561 - .L_560)


	//   ....[0]....
.L_560:
        /*0050*/ 	.word	0x00000250


	//   ....[1]....
        /*0054*/ 	.word	0x000002d0


	//----- nvinfo : EIATTR_CBANK_PARAM_SIZE
	.align		4
.L_561:
        /*0058*/ 	.byte	0x03, 0x19
        /*005a*/ 	.short	0x0014


	//----- nvinfo : EIATTR_PARAM_CBANK
	.align		4
        /*005c*/ 	.byte	0x04, 0x0a
        /*005e*/ 	.short	(.L_563 - .L_562)
	.align		4
.L_562:
        /*0060*/ 	.word	index@(.nv.constant0._Z7kernel1PfS_i)
        /*0064*/ 	.short	0x0380
        /*0066*/ 	.short	0x0014


	//----- nvinfo : EIATTR_SW_WAR
	.align		4
.L_563:
        /*0068*/ 	.byte	0x04, 0x36
        /*006a*/ 	.short	(.L_565 - .L_564)
.L_564:
        /*006c*/ 	.word	0x00000008
.L_565:


//--------------------- .nv.callgraph             --------------------------
	.section	.nv.callgraph,"",@"SHT_CUDA_CALLGRAPH"
	.align	4
	.sectionentsize	8
	.align		4
        /*0000*/ 	.word	0x00000000
	.align		4
        /*0004*/ 	.word	0xffffffff
	.align		4
        /*0008*/ 	.word	0x00000000
	.align		4
        /*000c*/ 	.word	0xfffffffe
	.align		4
        /*0010*/ 	.word	0x00000000
	.align		4
        /*0014*/ 	.word	0xfffffffd
	.align		4
        /*0018*/ 	.word	0x00000000
	.align		4
        /*001c*/ 	.word	0xfffffffc


//--------------------- .text._Z8reduce07ILj1EEvPfS0_i --------------------------
	.section	.text._Z8reduce07ILj1EEvPfS0_i,"ax",@progbits
	.align	128
        .global         _Z8reduce07ILj1EEvPfS0_i
        .type           _Z8reduce07ILj1EEvPfS0_i,@function
        .size           _Z8reduce07ILj1EEvPfS0_i,(.L_x_88 - _Z8reduce07ILj1EEvPfS0_i)
        .other          _Z8reduce07ILj1EEvPfS0_i,@"STO_CUDA_ENTRY STV_DEFAULT"
_Z8reduce07ILj1EEvPfS0_i:
.text._Z8reduce07ILj1EEvPfS0_i:
[----:B------:R-:W-:Y:S08]  /*0000*/  LDC R1, c[0x0][0x37c] ;  /* 0x0000df00ff017b82 */ /* 0x000ff00000000800 */
[----:B------:R-:W0:Y:S01]  /*0010*/  S2UR UR5, SR_CgaCtaId ;  /* 0x00000000000579c3 */ /* 0x000e220000008800 */
[----:B------:R-:W1:Y:S01]  /*0020*/  S2R R11, SR_TID.X ;  /* 0x00000000000b7919 */ /* 0x000e620000002100 */
[----:B------:R-:W2:Y:S01]  /*0030*/  LDCU UR6, c[0x0][0x360] ;  /* 0x00006c00ff0677ac */ /* 0x000ea20008000800 */
[----:B------:R-:W-:Y:S01]  /*0040*/  BSSY.RECONVERGENT B0, `(.L_x_0) ;  /* 0x000001a000007945 */ /* 0x000fe20003800200 */
[----:B------:R-:W2:Y:S01]  /*0050*/  S2R R13, SR_CTAID.X ;  /* 0x00000000000d7919 */ /* 0x000ea20000002500 */
[----:B------:R-:W-:-:S02]  /*0060*/  UMOV UR4, 0x400 ;  /* 0x0000040000047882 */ /* 0x000fc40000000000 */
[----:B0-----:R-:W-:Y:S01]  /*0070*/  ULEA UR4, UR5, UR4, 0x18 ;  /* 0x0000000405047291 */ /* 0x001fe2000f8ec0ff */
[----:B------:R-:W0:Y:S05]  /*0080*/  LDCU UR5, c[0x0][0x390] ;  /* 0x00007200ff0577ac */ /* 0x000e2a0008000800 */
[----:B-1----:R-:W-:Y:S01]  /*0090*/  LEA R6, R11, UR4, 0x2 ;  /* 0x000000040b067c11 */ /* 0x002fe2000f8e10ff */
[----:B--2---:R-:W-:-:S04]  /*00a0*/  IMAD R0, R13, UR6, RZ ;  /* 0x000000060d007c24 */ /* 0x004fc8000f8e02ff */
[----:B------:R1:W-:Y:S01]  /*00b0*/  STS [R6], RZ ;  /* 0x000000ff06007388 */ /* 0x0003e20000000800 */
[----:B------:R-:W2:Y:S01]  /*00c0*/  LDCU.64 UR6, c[0x0][0x358] ;  /* 0x00006b00ff0677ac */ /* 0x000ea20008000a00 */
[----:B------:R-:W-:-:S04]  /*00d0*/  LEA R0, R0, R11, 0x1 ;  /* 0x0000000b00007211 */ /* 0x000fc800078e08ff */
[----:B0-----:R-:W-:-:S13]  /*00e0*/  ISETP.GE.U32.AND P0, PT, R0, UR5, PT ;  /* 0x0000000500007c0c */ /* 0x001fda000bf06070 */
[----:B-12---:R-:W-:Y:S05]  /*00f0*/  @P0 BRA `(.L_x_1) ;  /* 0x0000000000380947 */ /* 0x006fea0003800000 */
[----:B------:R-:W0:Y:S01]  /*0100*/  LDC R15, c[0x0][0x370] ;  /* 0x0000dc00ff0f7b82 */ /* 0x000e220000000800 */
[----:B------:R-:W-:Y:S01]  /*0110*/  HFMA2 R7, -RZ, RZ, 0, 0 ;  /* 0x00000000ff077431 */ /* 0x000fe200000001ff */
[----:B------:R-:W-:Y:S06]  /*0120*/  BSSY.RECONVERGENT B1, `(.L_x_2) ;  /* 0x000000a000017945 */ /* 0x000fec0003800200 */
[----:B------:R-:W1:Y:S02]  /*0130*/  LDC.64 R4, c[0x0][0x380] ;  /* 0x0000e000ff047b82 */ /* 0x000e640000000a00 */
.L_x_3:
[----:B-1----:R-:W-:-:S05]  /*0140*/  IMAD.WIDE.U32 R2, R0, 0x4, R4 ;  /* 0x0000000400027825 */ /* 0x002fca00078e0004 */
[----:B------:R-:W2:Y:S04]  /*0150*/  LDG.E R8, desc[UR6][R2.64] ;  /* 0x0000000602087981 */ /* 0x000ea8000c1e1900 */
[----:B------:R-:W2:Y:S01]  /*0160*/  LDG.E R9, desc[UR6][R2.64+0x4] ;  /* 0x0000040602097981 */ /* 0x000ea2000c1e1900 */
[----:B0-----:R-:W-:-:S04]  /*0170*/  LEA R0, R15, R0, 0x1 ;  /* 0x000000000f007211 */ /* 0x001fc800078e08ff */
[----:B------:R-:W-:Y:S01]  /*0180*/  ISETP.GE.U32.AND P0, PT, R0, UR5, PT ;  /* 0x0000000500007c0c */ /* 0x000fe2000bf06070 */
[----:B--2---:R-:W-:-:S04]  /*0190*/  FADD R8, R8, R9 ;  /* 0x0000000908087221 */ /* 0x004fc80000000000 */
[----:B------:R-:W-:-:S08]  /*01a0*/  FADD R7, R8, R7 ;  /* 0x0000000708077221 */ /* 0x000fd00000000000 */
[----:B------:R-:W-:Y:S05]  /*01b0*/  @!P0 BRA `(.L_x_3) ;  /* 0xfffffffc00e08947 */ /* 0x000fea000383ffff */
[----:B------:R-:W-:Y:S05]  /*01c0*/  BSYNC.RECONVERGENT B1 ;  /* 0x0000000000017941 */ /* 0x000fea0003800200 */
.L_x_2:
[----:B------:R0:W-:Y:S02]  /*01d0*/  STS [R6], R7 ;  /* 0x0000000706007388 */ /* 0x0001e40000000800 */
.L_x_1:
[----:B------:R-:W-:Y:S05]  /*01e0*/  BSYNC.RECONVERGENT B0 ;  /* 0x0000000000007941 */ /* 0x000fea0003800200 */
.L_x_0:
[----:B------:R-:W-:Y:S01]  /*01f0*/  BAR.SYNC.DEFER_BLOCKING 0x0 ;  /* 0x0000000000007b1d */ /* 0x000fe20000010000 */
[----:B------:R-:W-:-:S13]  /*0200*/  ISETP.NE.AND P0, PT, R11, RZ, PT ;  /* 0x000000ff0b00720c */ /* 0x000fda0003f05270 */
[----:B------:R-:W-:Y:S05]  /*0210*/  @P0 EXIT ;  /* 0x000000000000094d */ /* 0x000fea0003800000 */
[----:B------:R-:W1:Y:S01]  /*0220*/  LDS R5, [UR4] ;  /* 0x00000004ff057984 */ /* 0x000e620008000800 */
[----:B------:R-:W2:Y:S02]  /*0230*/  LDC.64 R2, c[0x0][0x388] ;  /* 0x0000e200ff027b82 */ /* 0x000ea40000000a00 */
[----:B--2---:R-:W-:-:S05]  /*0240*/  IMAD.WIDE.U32 R2, R13, 0x4, R2 ;  /* 0x000000040d027825 */ /* 0x004fca00078e0002 */
[----:B-1----:R-:W-:Y:S01]  /*0250*/  STG.E desc[UR6][R2.64], R5 ;  /* 0x0000000502007986 */ /* 0x002fe2000c101906 */
[----:B------:R-:W-:Y:S05]  /*0260*/  EXIT ;  /* 0x000000000000794d */ /* 0x000fea0003800000 */
.L_x_4:
[----:B------:R-:W-:-:S00]  /*0270*/  BRA `(.L_x_4) ;  /* 0xfffffffc00fc7947 */ /* 0x000fc0000383ffff */
[----:B------:R-:W-:-:S00]  /*0280*/  NOP ;  /* 0x0000000000007918 */ /* 0x000fc00000000000 */
[----:B------:R-:W-:-:S00]  /*0290*/  NOP ;  /* 0x0000000000007918 */ /* 0x000fc00000000000 */
[----:B------:R-:W-:-:S00]  /*02a0*/  NOP ;  /* 0x0000000000007918 */ /* 0x000fc00000000000 */
[----:B------:R-:W-:-:S00]  /*02b0*/  NOP ;  /* 0x0000000000007918 */ /* 0x000fc00000000000 */
[----:B------:R-:W-:-:S00]  /*02c0*/  NOP ;  /* 0x0000000000007918 */ /* 0x000fc00000000000 */
[----:B------:R-:W-:-:S00]  /*02d0*/  NOP ;  /* 0x0000000000007918 */ /* 0x000fc00000000000 */
[----:B------:R-:W-:-:S00]  /*02e0*/  NOP ;  /* 0x0000000000007918 */ /* 0x000fc00000000000 */
[----:B------:R-:W-:-:S00]  /*02f0*/  NOP ;  /* 0x0000000000007918 */ /* 0x000fc00000000000 */
.L_x_88:


//--------------------- .text._Z8reduce07ILj2EEvPfS0_i --------------------------
	.section	.text._Z8reduce07ILj2EEvPfS0_i,"ax",@progbits
	.align	128
        .global         _Z8reduce07ILj2EEvPfS0_i
        .type           _Z8reduce07ILj2EEvPfS0_i,@function
        .size           _Z8reduce07ILj2EEvPfS0_i,(.L_x_89 - _Z8reduce07ILj2EEvPfS0_i)
        .other          _Z8reduce07ILj2EEvPfS0_i,@"STO_CUDA_ENTRY STV_DEFAULT"
_Z8reduce07ILj2EEvPfS0_i:
.text._Z8reduce07ILj2EEvPfS0_i:
        /* <DEDUP_REMOVED lines=20> */
.L_x_8:
[C---:B------:R-:W-:Y:S01]  /*0140*/  IADD3 R5, PT, PT, R0.reuse, 0x2, RZ ;  /* 0x0000000200057810 */ /* 0x040fe20007ffe0ff */
[----:B-1----:R-:W-:-:S04]  /*0150*/  IMAD.WIDE.U32 R2, R0, 0x4, R6 ;  /* 0x0000000400027825 */ /* 0x002fc800078e0006 */
[----:B------:R-:W-:Y:S02]  /*0160*/  IMAD.WIDE.U32 R4, R5, 0x4, R6 ;  /* 0x0000000405047825 */ /* 0x000fe400078e0006 */
        /* <DEDUP_REMOVED lines=8> */
.L_x_7:
[----:B------:R0:W-:Y:S02]  /*01f0*/  STS [R8], R9 ;  /* 0x0000000908007388 */ /* 0x0001e40000000800 */
.L_x_6:
[----:B------:R-:W-:Y:S05]  /*0200*/  BSYNC.RECONVERGENT B0 ;  /* 0x0000000000007941 */ /* 0x000fea0003800200 */
.L_x_5:
[----:B------:R-:W-:Y:S01]  /*0210*/  BAR.SYNC.DEFER_BLOCKING 0x0 ;  /* 0x0000000000007b1d */ /* 0x000fe20000010000 */
[----:B------:R-:W-:-:S13]  /*0220*/  ISETP.GT.U32.AND P0, PT, R11, 0x1f, PT ;  /* 0x0000001f0b00780c */ /* 0x000fda0003f04070 */
[----:B------:R-:W-:Y:S05]  /*0230*/  @P0 EXIT ;  /* 0x000000000000094d */ /* 0x000fea0003800000 */
[----:B------:R-:W-:Y:S01]  /*0240*/  LDS R0, [R8+0x4] ;  /* 0x0000040008007984 */ /* 0x000fe20000000800 */
[----:B------:R-:W-:-:S03]  /*0250*/  ISETP.NE.AND P0, PT, R11, RZ, PT ;  /* 0x000000ff0b00720c */ /* 0x000fc60003f05270 */
[----:B------:R-:W1:Y:S02]  /*0260*/  LDS R3, [R8] ;  /* 0x0000000008037984 */ /* 0x000e640000000800 */
[----:B-1----:R-:W-:-:S05]  /*0270*/  FADD R3, R0, R3 ;  /* 0x0000000300037221 */ /* 0x002fca0000000000 */
[----:B------:R1:W-:Y:S03]  /*0280*/  STS [R8], R3 ;  /* 0x0000000308007388 */ /* 0x0003e60000000800 */
[----:B------:R-:W-:Y:S05]  /*0290*/  @P0 EXIT ;  /* 0x000000000000094d */ /* 0x000fea0003800000 */
[----:B------:R-:W2:Y:S01]  /*02a0*/  LDS R5, [UR4] ;  /* 0x00000004ff057984 */ /* 0x000ea20008000800 */
[----:B-1----:R-:W1:Y:S02]  /*02b0*/  LDC.64 R2, c[0x0][0x388] ;  /* 0x0000e200ff027b82 */ /* 0x002e640000000a00 */
[----:B-1----:R-:W-:-:S05]  /*02c0*/  IMAD.WIDE.U32 R2, R13, 0x4, R2 ;  /* 0x000000040d027825 */ /* 0x002fca00078e0002 */
[----:B--2---:R-:W-:Y:S01]  /*02d0*/  STG.E desc[UR6][R2.64], R5 ;  /* 0x0000000502007986 */ /* 0x004fe2000c101906 */
[----:B------:R-:W-:Y:S05]  /*02e0*/  EXIT ;  /* 0x000000000000794d */ /* 0x000fea0003800000 */
.L_x_9:
        /* <DEDUP_REMOVED lines=9> */
.L_x_89:


//--------------------- .text._Z8reduce07ILj4EEvPfS0_i --------------------------
	.section	.text._Z8reduce07ILj4EEvPfS0_i,"ax",@progbits
	.align	128
        .global         _Z8reduce07ILj4EEvPfS0_i
        .type           _Z8reduce07ILj4EEvPfS0_i,@function
        .size           _Z8reduce07ILj4EEvPfS0_i,(.L_x_90 - _Z8reduce07ILj4EEvPfS0_i)
        .other          _Z8reduce07ILj4EEvPfS0_i,@"STO_CUDA_ENTRY STV_DEFAULT"
_Z8reduce07ILj4EEvPfS0_i:
.text._Z8reduce07ILj4EEvPfS0_i:
        /* <DEDUP_REMOVED lines=20> */
.L_x_13:
        /* <DEDUP_REMOVED lines=11> */
.L_x_12:
[----:B------:R0:W-:Y:S02]  /*01f0*/  STS [R8], R9 ;  /* 0x0000000908007388 */ /* 0x0001e40000000800 */
.L_x_11:
[----:B------:R-:W-:Y:S05]  /*0200*/  BSYNC.RECONVERGENT B0 ;  /* 0x0000000000007941 */ /* 0x000fea0003800200 */
.L_x_10:
[----:B------:R-:W-:Y:S01]  /*0210*/  BAR.SYNC.DEFER_BLOCKING 0x0 ;  /* 0x0000000000007b1d */ /* 0x000fe20000010000 */
[----:B------:R-:W-:-:S13]  /*0220*/  ISETP.GT.U32.AND P0, PT, R11, 0x1f, PT ;  /* 0x0000001f0b00780c */ /* 0x000fda0003f04070 */
[----:B------:R-:W-:Y:S05]  /*0230*/  @P0 EXIT ;  /* 0x000000000000094d */ /* 0x000fea0003800000 */
[----:B------:R-:W-:Y:S01]  /*0240*/  LDS R0, [R8+0x8] ;  /* 0x0000080008007984 */ /* 0x000fe20000000800 */
[----:B------:R-:W-:-:S03]  /*0250*/  ISETP.NE.AND P0, PT, R11, RZ, PT ;  /* 0x000000ff0b00720c */ /* 0x000fc60003f05270 */
[----:B------:R-:W1:Y:S02]  /*0260*/  LDS R3, [R8] ;  /* 0x0000000008037984 */ /* 0x000e640000000800 */
[----:B-1----:R-:W-:-:S05]  /*0270*/  FADD R3, R0, R3 ;  /* 0x0000000300037221 */ /* 0x002fca0000000000 */
[----:B------:R-:W-:Y:S04]  /*0280*/  STS [R8], R3 ;  /* 0x0000000308007388 */ /* 0x000fe80000000800 */
[----:B------:R-:W-:Y:S04]  /*0290*/  LDS R0, [R8+0x4] ;  /* 0x0000040008007984 */ /* 0x000fe80000000800 */
[----:B------:R-:W1:Y:S02]  /*02a0*/  LDS R5, [R8] ;  /* 0x0000000008057984 */ /* 0x000e640000000800 */
[----:B-1----:R-:W-:-:S05]  /*02b0*/  FADD R5, R0, R5 ;  /* 0x0000000500057221 */ /* 0x002fca0000000000 */
[----:B------:R1:W-:Y:S01]  /*02c0*/  STS [R8], R5 ;  /* 0x0000000508007388 */ /* 0x0003e20000000800 */
[----:B------:R-:W-:Y:S05]  /*02d0*/  @P0 EXIT ;  /* 0x000000000000094d */ /* 0x000fea0003800000 */
[----:B-1----:R-:W1:Y:S01]  /*02e0*/  LDS R5, [UR4] ;  /* 0x00000004ff057984 */ /* 0x002e620008000800 */
[----:B------:R-:W2:Y:S02]  /*02f0*/  LDC.64 R2, c[0x0][0x388] ;  /* 0x0000e200ff027b82 */ /* 0x000ea40000000a00 */
[----:B--2---:R-:W-:-:S05]  /*0300*/  IMAD.WIDE.U32 R2, R13, 0x4, R2 ;  /* 0x000000040d027825 */ /* 0x004fca00078e0002 */
[----:B-1----:R-:W-:Y:S01]  /*0310*/  STG.E desc[UR6][R2.64], R5 ;  /* 0x0000000502007986 */ /* 0x002fe2000c101906 */
[----:B------:R-:W-:Y:S05]  /*0320*/  EXIT ;  /* 0x000000000000794d */ /* 0x000fea0003800000 */
.L_x_14:
        /* <DEDUP_REMOVED lines=13> */
.L_x_90:


//--------------------- .text._Z8reduce07ILj8EEvPfS0_i --------------------------
	.section	.text._Z8reduce07ILj8EEvPfS0_i,"ax",@progbits
	.align	128
        .global         _Z8reduce07ILj8EEvPfS0_i
        .type           _Z8reduce07ILj8EEvPfS0_i,@function
        .size           _Z8reduce07ILj8EEvPfS0_i,(.L_x_91 - _Z8reduce07ILj8EEvPfS0_i)
        .other          _Z8reduce07ILj8EEvPfS0_i,@"STO_CUDA_ENTRY STV_DEFAULT"
_Z8reduce07ILj8EEvPfS0_i:
.text._Z8reduce07ILj8EEvPfS0_i:
        /* <DEDUP_REMOVED lines=18> */
[----:B------:R-:W-:Y:S01]  /*0120*/  BSSY.RECONVERGENT B1, `(.L_x_17) ;  /* 0x000000d000017945 */ /* 0x000fe20003800200 */
[----:B------:R-:W-:-:S05]  /*0130*/  MOV R9, R2 ;  /* 0x0000000200097202 */ /* 0x000fca0000000f00 */
[----:B------:R-:W1:Y:S02]  /*0140*/  LDC.64 R6, c[0x0][0x380] ;  /* 0x0000e000ff067b82 */ /* 0x000e640000000a00 */
.L_x_18:
        /* <DEDUP_REMOVED lines=11> */
.L_x_17:
[----:B------:R0:W-:Y:S02]  /*0200*/  STS [R8], R11 ;  /* 0x0000000b08007388 */ /* 0x0001e40000000800 */
.L_x_16:
[----:B------:R-:W-:Y:S05]  /*0210*/  BSYNC.RECONVERGENT B0 ;  /* 0x0000000000007941 */ /* 0x000fea0003800200 */
.L_x_15:
        /* <DEDUP_REMOVED lines=17> */
[----:B------:R-:W2:Y:S01]  /*0330*/  LDS R5, [UR4] ;  /* 0x00000004ff057984 */ /* 0x000ea20008000800 */
[----:B------:R-:W3:Y:S02]  /*0340*/  LDC.64 R2, c[0x0][0x388] ;  /* 0x0000e200ff027b82 */ /* 0x000ee40000000a00 */
[----:B---3--:R-:W-:-:S05]  /*0350*/  IMAD.WIDE.U32 R2, R0, 0x4, R2 ;  /* 0x0000000400027825 */ /* 0x008fca00078e0002 */
[----:B--2---:R-:W-:Y:S01]  /*0360*/  STG.E desc[UR6][R2.64], R5 ;  /* 0x0000000502007986 */ /* 0x004fe2000c101906 */
[----:B------:R-:W-:Y:S05]  /*0370*/  EXIT ;  /* 0x000000000000794d */ /* 0x000fea0003800000 */
.L_x_19:
        /* <DEDUP_REMOVED lines=16> */
.L_x_91:


//--------------------- .text._Z8reduce07ILj16EEvPfS0_i --------------------------
	.section	.text._Z8reduce07ILj16EEvPfS0_i,"ax",@progbits
	.align	128
        .global         _Z8reduce07ILj16EEvPfS0_i
        .type           _Z8reduce07ILj16EEvPfS0_i,@function
        .size           _Z8reduce07ILj16EEvPfS0_i,(.L_x_92 - _Z8reduce07ILj16EEvPfS0_i)
        .other          _Z8reduce07ILj16EEvPfS0_i,@"STO_CUDA_ENTRY STV_DEFAULT"
_Z8reduce07ILj16EEvPfS0_i:
.text._Z8reduce07ILj16EEvPfS0_i:
        /* <DEDUP_REMOVED lines=20> */
.L_x_23:
        /* <DEDUP_REMOVED lines=11> */
.L_x_22:
[----:B------:R0:W-:Y:S02]  /*01f0*/  STS [R2], R11 ;  /* 0x0000000b02007388 */ /* 0x0001e40000000800 */
.L_x_21:
[----:B------:R-:W-:Y:S05]  /*0200*/  BSYNC.RECONVERGENT B0 ;  /* 0x0000000000007941 */ /* 0x000fea0003800200 */
.L_x_20:
        /* <DEDUP_REMOVED lines=22> */
[----:B01----:R-:W0:Y:S02]  /*0370*/  LDC.64 R2, c[0x0][0x388] ;  /* 0x0000e200ff027b82 */ /* 0x003e240000000a00 */
[----:B0-----:R-:W-:-:S05]  /*0380*/  IMAD.WIDE.U32 R2, R0, 0x4, R2 ;  /* 0x0000000400027825 */ /* 0x001fca00078e0002 */
[----:B--2---:R-:W-:Y:S01]  /*0390*/  STG.E desc[UR6][R2.64], R5 ;  /* 0x0000000502007986 */ /* 0x004fe2000c101906 */
[----:B------:R-:W-:Y:S05]  /*03a0*/  EXIT ;  /* 0x000000000000794d */ /* 0x000fea0003800000 */
.L_x_24:
        /* <DEDUP_REMOVED lines=13> */
.L_x_92:


//--------------------- .text._Z8reduce07ILj32EEvPfS0_i --------------------------
	.section	.text._Z8reduce07ILj32EEvPfS0_i,"ax",@progbits
	.align	128
        .global         _Z8reduce07ILj32EEvPfS0_i
        .type           _Z8reduce07ILj32EEvPfS0_i,@function
        .size           _Z8reduce07ILj32EEvPfS0_i,(.L_x_93 - _Z8reduce07ILj32EEvPfS0_i)
        .other          _Z8reduce07ILj32EEvPfS0_i,@"STO_CUDA_ENTRY STV_DEFAULT"
_Z8reduce07ILj32EEvPfS0_i:
.text._Z8reduce07ILj32EEvPfS0_i:
        /* <DEDUP_REMOVED lines=21> */
.L_x_28:
        /* <DEDUP_REMOVED lines=11> */
.L_x_27:
[----:B------:R0:W-:Y:S02]  /*0200*/  STS [R2], R13 ;  /* 0x0000000d02007388 */ /* 0x0001e40000000800 */
.L_x_26:
[----:B------:R-:W-:Y:S05]  /*0210*/  BSYNC.RECONVERGENT B0 ;  /* 0x0000000000007941 */ /* 0x000fea0003800200 */
.L_x_25:
        /* <DEDUP_REMOVED lines=26> */
[----:B0-----:R-:W0:Y:S02]  /*03c0*/  LDC.64 R2, c[0x0][0x388] ;  /* 0x0000e200ff027b82 */ /* 0x001e240000000a00 */
[----:B0-----:R-:W-:-:S05]  /*03d0*/  IMAD.WIDE.U32 R2, R0, 0x4, R2 ;  /* 0x0000000400027825 */ /* 0x001fca00078e0002 */
[----:B-1----:R-:W-:Y:S01]  /*03e0*/  STG.E desc[UR6][R2.64], R5 ;  /* 0x0000000502007986 */ /* 0x002fe2000c101906 */
[----:B------:R-:W-:Y:S05]  /*03f0*/  EXIT ;  /* 0x000000000000794d */ /* 0x000fea0003800000 */
.L_x_29:
        /* <DEDUP_REMOVED lines=16> */
.L_x_93:


//--------------------- .text._Z8reduce07ILj64EEvPfS0_i --------------------------
	.section	.text._Z8reduce07ILj64EEvPfS0_i,"ax",@progbits
	.align	128
        .global         _Z8reduce07ILj64EEvPfS0_i
        .type           _Z8reduce07ILj64EEvPfS0_i,@function
        .size           _Z8reduce07ILj64EEvPfS0_i,(.L_x_94 - _Z8reduce07ILj64EEvPfS0_i)
        .other          _Z8reduce07ILj64EEvPfS0_i,@"STO_CUDA_ENTRY STV_DEFAULT"
_Z8reduce07ILj64EEvPfS0_i:
.text._Z8reduce07ILj64EEvPfS0_i:
        /* <DEDUP_REMOVED lines=21> */
.L_x_33:
        /* <DEDUP_REMOVED lines=11> */
.L_x_32:
[----:B------:R0:W-:Y:S02]  /*0200*/  STS [R2], R13 ;  /* 0x0000000d02007388 */ /* 0x0001e40000000800 */
.L_x_31:
[----:B------:R-:W-:Y:S05]  /*0210*/  BSYNC.RECONVERGENT B0 ;  /* 0x0000000000007941 */ /* 0x000fea0003800200 */
.L_x_30:
        /* <DEDUP_REMOVED lines=34> */
.L_x_34:
        /* <DEDUP_REMOVED lines=12> */
.L_x_94:


//--------------------- .text._Z8reduce07ILj128EEvPfS0_i --------------------------
	.section	.text._Z8reduce07ILj128EEvPfS0_i,"ax",@progbits
	.align	128
        .global         _Z8reduce07ILj128EEvPfS0_i
        .type           _Z8reduce07ILj128EEvPfS0_i,@function
        .size           _Z8reduce07ILj128EEvPfS0_i,(.L_x_95 - _Z8reduce07ILj128EEvPfS0_i)
        .other          _Z8reduce07ILj128EEvPfS0_i,@"STO_CUDA_ENTRY STV_DEFAULT"
_Z8reduce07ILj128EEvPfS0_i:
.text._Z8reduce07ILj128EEvPfS0_i:
        /* <DEDUP_REMOVED lines=21> */
.L_x_38:
        /* <DEDUP_REMOVED lines=11> */
.L_x_37:
[----:B------:R0:W-:Y:S02]  /*0200*/  STS [R2], R13 ;  /* 0x0000000d02007388 */ /* 0x0001e40000000800 */
.L_x_36:
[----:B------:R-:W-:Y:S05]  /*0210*/  BSYNC.RECONVERGENT B0 ;  /* 0x0000000000007941 */ /* 0x000fea0003800200 */
.L_x_35:
[----:B------:R-:W-:Y:S01]  /*0220*/  BAR.SYNC.DEFER_BLOCKING 0x0 ;  /* 0x0000000000007b1d */ /* 0x000fe20000010000 */
[C---:B------:R-:W-:Y:S02]  /*0230*/  ISETP.GT.U32.AND P0, PT, R3.reuse, 0x3f, PT ;  /* 0x0000003f0300780c */ /* 0x040fe40003f04070 */
[----:B------:R-:W-:-:S11]  /*0240*/  ISETP.GT.U32.AND P1, PT, R3, 0x1f, PT ;  /* 0x0000001f0300780c */ /* 0x000fd60003f24070 */
[----:B------:R-:W-:Y:S04]  /*0250*/  @!P0 LDS R4, [R2+0x100] ;  /* 0x0001000002048984 */ /* 0x000fe80000000800 */
[----:B------:R-:W1:Y:S02]  /*0260*/  @!P0 LDS R5, [R2] ;  /* 0x0000000002058984 */ /* 0x000e640000000800 */
[----:B-1----:R-:W-:-:S05]  /*0270*/  @!P0 FADD R5, R4, R5 ;  /* 0x0000000504058221 */ /* 0x002fca0000000000 */
[----:B------:R1:W-:Y:S01]  /*0280*/  @!P0 STS [R2], R5 ;  /* 0x0000000502008388 */ /* 0x0003e20000000800 */
[----:B------:R-:W-:Y:S06]  /*0290*/  BAR.SYNC.DEFER_BLOCKING 0x0 ;  /* 0x0000000000007b1d */ /* 0x000fec0000010000 */
[----:B------:R-:W-:Y:S05]  /*02a0*/  @P1 EXIT ;  /* 0x000000000000194d */ /* 0x000fea0003800000 */
[----:B------:R-:W-:Y:S01]  /*02b0*/  LDS R4, [R2+0x80] ;  /* 0x0000800002047984 */ /* 0x000fe20000000800 */
[----:B------:R-:W-:-:S03]  /*02c0*/  ISETP.NE.AND P0, PT, R3, RZ, PT ;  /* 0x000000ff0300720c */ /* 0x000fc60003f05270 */
[----:B-1----:R-:W1:Y:S02]  /*02d0*/  LDS R5, [R2] ;  /* 0x0000000002057984 */ /* 0x002e640000000800 */
        /* <DEDUP_REMOVED lines=28> */
.L_x_39:
        /* <DEDUP_REMOVED lines=14> */
.L_x_95:


//--------------------- .text._Z8reduce07ILj256EEvPfS0_i --------------------------
	.section	.text._Z8reduce07ILj256EEvPfS0_i,"ax",@progbits
	.align	128
        .global         _Z8reduce07ILj256EEvPfS0_i
        .type           _Z8reduce07ILj256EEvPfS0_i,@function
        .size           _Z8reduce07ILj256EEvPfS0_i,(.L_x_96 - _Z8reduce07ILj256EEvPfS0_i)
        .other          _Z8reduce07ILj256EEvPfS0_i,@"STO_CUDA_ENTRY STV_DEFAULT"
_Z8reduce07ILj256EEvPfS0_i:
.text._Z8reduce07ILj256EEvPfS0_i:
        /* <DEDUP_REMOVED lines=21> */
.L_x_43:
        /* <DEDUP_REMOVED lines=11> */
.L_x_42:
[----:B------:R0:W-:Y:S02]  /*0200*/  STS [R2], R13 ;  /* 0x0000000d02007388 */ /* 0x0001e40000000800 */
.L_x_41:
[----:B------:R-:W-:Y:S05]  /*0210*/  BSYNC.RECONVERGENT B0 ;  /* 0x0000000000007941 */ /* 0x000fea0003800200 */
.L_x_40:
[----:B------:R-:W-:Y:S01]  /*0220*/  BAR.SYNC.DEFER_BLOCKING 0x0 ;  /* 0x0000000000007b1d */ /* 0x000fe20000010000 */
[C---:B------:R-:W-:Y:S02]  /*0230*/  ISETP.GT.U32.AND P1, PT, R3.reuse, 0x7f, PT ;  /* 0x0000007f0300780c */ /* 0x040fe40003f24070 */
[----:B------:R-:W-:-:S11]  /*0240*/  ISETP.GT.U32.AND P0, PT, R3, 0x3f, PT ;  /* 0x0000003f0300780c */ /* 0x000fd60003f04070 */
[----:B------:R-:W-:Y:S04]  /*0250*/  @!P1 LDS R4, [R2+0x200] ;  /* 0x0002000002049984 */ /* 0x000fe80000000800 */
[----:B------:R-:W1:Y:S02]  /*0260*/  @!P1 LDS R5, [R2] ;  /* 0x0000000002059984 */ /* 0x000e640000000800 */
[----:B-1----:R-:W-:-:S05]  /*0270*/  @!P1 FADD R5, R4, R5 ;  /* 0x0000000504059221 */ /* 0x002fca0000000000 */
[----:B------:R-:W-:Y:S01]  /*0280*/  @!P1 STS [R2], R5 ;  /* 0x0000000502009388 */ /* 0x000fe20000000800 */
[----:B------:R-:W-:Y:S01]  /*0290*/  BAR.SYNC.DEFER_BLOCKING 0x0 ;  /* 0x0000000000007b1d */ /* 0x000fe20000010000 */
[----:B------:R-:W-:-:S05]  /*02a0*/  ISETP.GT.U32.AND P1, PT, R3, 0x1f, PT ;  /* 0x0000001f0300780c */ /* 0x000fca0003f24070 */
        /* <DEDUP_REMOVED lines=8> */
[----:B------:R-:W2:Y:S02]  /*0330*/  LDS R5, [R2] ;  /* 0x0000000002057984 */ /* 0x000ea40000000800 */
[----:B--2---:R-:W-:-:S05]  /*0340*/  FADD R5, R4, R5 ;  /* 0x0000000504057221 */ /* 0x004fca0000000000 */
[----:B------:R-:W-:Y:S04]  /*0350*/  STS [R2], R5 ;  /* 0x0000000502007388 */ /* 0x000fe80000000800 */
[----:B------:R-:W-:Y:S04]  /*0360*/  LDS R4, [R2+0x40] ;  /* 0x0000400002047984 */ /* 0x000fe80000000800 */
        /* <DEDUP_REMOVED lines=25> */
.L_x_44:
        /* <DEDUP_REMOVED lines=16> */
.L_x_96:


//--------------------- .text._Z8reduce07ILj512EEvPfS0_i --------------------------
	.section	.text._Z8reduce07ILj512EEvPfS0_i,"ax",@progbits
	.align	128
        .global         _Z8reduce07ILj512EEvPfS0_i
        .type           _Z8reduce07ILj512EEvPfS0_i,@function
        .size           _Z8reduce07ILj512EEvPfS0_i,(.L_x_97 - _Z8reduce07ILj512EEvPfS0_i)
        .other          _Z8reduce07ILj512EEvPfS0_i,@"STO_CUDA_ENTRY STV_DEFAULT"
_Z8reduce07ILj512EEvPfS0_i:
.text._Z8reduce07ILj512EEvPfS0_i:
        /* <DEDUP_REMOVED lines=21> */
.L_x_48:
        /* <DEDUP_REMOVED lines=11> */
.L_x_47:
[----:B------:R0:W-:Y:S02]  /*0200*/  STS [R2], R13 ;  /* 0x0000000d02007388 */ /* 0x0001e40000000800 */
.L_x_46:
[----:B------:R-:W-:Y:S05]  /*0210*/  BSYNC.RECONVERGENT B0 ;  /* 0x0000000000007941 */ /* 0x000fea0003800200 */
.L_x_45:
        /* <DEDUP_REMOVED lines=52> */
.L_x_49:
        /* <DEDUP_REMOVED lines=10> */
.L_x_97:


//--------------------- .text._Z8reduce07ILj1024EEvPfS0_i --------------------------
	.section	.text._Z8reduce07ILj1024EEvPfS0_i,"ax",@progbits
	.align	128
        .global         _Z8reduce07ILj1024EEvPfS0_i
        .type           _Z8reduce07ILj1024EEvPfS0_i,@function
        .size           _Z8reduce07ILj1024EEvPfS0_i,(.L_x_98 - _Z8reduce07ILj1024EEvPfS0_i)
        .other          _Z8reduce07ILj1024EEvPfS0_i,@"STO_CUDA_ENTRY STV_DEFAULT"
_Z8reduce07ILj1024EEvPfS0_i:
.text._Z8reduce07ILj1024EEvPfS0_i:
        /* <DEDUP_REMOVED lines=21> */
.L_x_53:
        /* <DEDUP_REMOVED lines=11> */
.L_x_52:
[----:B------:R0:W-:Y:S02]  /*0200*/  STS [R2], R13 ;  /* 0x0000000d02007388 */ /* 0x0001e40000000800 */
.L_x_51:
[----:B------:R-:W-:Y:S05]  /*0210*/  BSYNC.RECONVERGENT B0 ;  /* 0x0000000000007941 */ /* 0x000fea0003800200 */
.L_x_50:
        /* <DEDUP_REMOVED lines=58> */
.L_x_54:
        /* <DEDUP_REMOVED lines=12> */
.L_x_98:


//--------------------- .text._Z8reduce06ILj1EEvPfS0_i --------------------------
	.section	.text._Z8reduce06ILj1EEvPfS0_i,"ax",@progbits
	.align	128
        .global         _Z8reduce06ILj1EEvPfS0_i
        .type           _Z8reduce06ILj1EEvPfS0_i,@function
        .size           _Z8reduce06ILj1EEvPfS0_i,(.L_x_99 - _Z8reduce06ILj1EEvPfS0_i)
        .other          _Z8reduce06ILj1EEvPfS0_i,@"STO_CUDA_ENTRY STV_DEFAULT"
_Z8reduce06ILj1EEvPfS0_i:
.text._Z8reduce06ILj1EEvPfS0_i:
[----:B------:R-:W-:Y:S01]  /*0000*/  LDC R1, c[0x0][0x37c] ;  /* 0x0000df00ff017b82 */ /* 0x000fe20000000800 */
[----:B------:R-:W0:Y:S01]  /*0010*/  S2R R11, SR_CTAID.X ;  /* 0x00000000000b7919 */ /* 0x000e220000002500 */
[----:B------:R-:W0:Y:S01]  /*0020*/  LDCU UR8, c[0x0][0x360] ;  /* 0x00006c00ff0877ac */ /* 0x000e220008000800 */
[----:B------:R-:W-:Y:S01]  /*0030*/  BSSY.RECONVERGENT B0, `(.L_x_55) ;  /* 0x000001c000007945 */ /* 0x000fe20003800200 */
[----:B------:R-:W1:Y:S01]  /*0040*/  S2R R9, SR_TID.X ;  /* 0x0000000000097919 */ /* 0x000e620000002100 */
[----:B------:R-:W2:Y:S01]  /*0050*/  LDCU UR4, c[0x0][0x390] ;  /* 0x00007200ff0477ac */ /* 0x000ea20008000800 */
[----:B------:R-:W3:Y:S01]  /*0060*/  LDCU.64 UR6, c[0x0][0x358] ;  /* 0x00006b00ff0677ac */ /* 0x000ee20008000a00 */
[----:B0-----:R-:W-:-:S05]  /*0070*/  IMAD R0, R11, UR8, RZ ;  /* 0x000000080b007c24 */ /* 0x001fca000f8e02ff */
[----:B-1----:R-:W-:-:S04]  /*0080*/  LEA R3, R0, R9, 0x1 ;  /* 0x0000000900037211 */ /* 0x002fc800078e08ff */
[----:B--2---:R-:W-:-:S13]  /*0090*/  ISETP.GE.U32.AND P0, PT, R3, UR4, PT ;  /* 0x0000000403007c0c */ /* 0x004fda000bf06070 */
[----:B---3--:R-:W-:Y:S05]  /*00a0*/  @P0 BRA `(.L_x_56) ;  /* 0x0000000000380947 */ /* 0x008fea0003800000 */
[----:B------:R-:W0:Y:S01]  /*00b0*/  LDC.64 R4, c[0x0][0x380] ;  /* 0x0000e000ff047b82 */ /* 0x000e220000000a00 */
[C---:B------:R-:W-:Y:S01]  /*00c0*/  IADD3 R7, PT, PT, R3.reuse, UR8, RZ ;  /* 0x0000000803077c10 */ /* 0x040fe2000fffe0ff */
[----:B0-----:R-:W-:-:S04]  /*00d0*/  IMAD.WIDE.U32 R2, R3, 0x4, R4 ;  /* 0x0000000403027825 */ /* 0x001fc800078e0004 */
[----:B------:R-:W-:Y:S02]  /*00e0*/  IMAD.WIDE.U32 R4, R7, 0x4, R4 ;  /* 0x0000000407047825 */ /* 0x000fe400078e0004 */
[----:B------:R-:W2:Y:S04]  /*00f0*/  LDG.E R2, desc[UR6][R2.64] ;  /* 0x0000000602027981 */ /* 0x000ea8000c1e1900 */
[----:B------:R-:W2:Y:S01]  /*0100*/  LDG.E R5, desc[UR6][R4.64] ;  /* 0x0000000604057981 */ /* 0x000ea2000c1e1900 */
[----:B------:R-:W0:Y:S01]  /*0110*/  S2UR UR5, SR_CgaCtaId ;  /* 0x00000000000579c3 */ /* 0x000e220000008800 */
[----:B------:R-:W-:Y:S02]  /*0120*/  UMOV UR4, 0x400 ;  /* 0x0000040000047882 */ /* 0x000fe40000000000 */
[----:B0-----:R-:W-:-:S06]  /*0130*/  ULEA UR4, UR5, UR4, 0x18 ;  /* 0x0000000405047291 */ /* 0x001fcc000f8ec0ff */
[----:B------:R-:W-:-:S04]  /*0140*/  MOV R6, UR4 ;  /* 0x0000000400067c02 */ /* 0x000fc80008000f00 */
[----:B------:R-:W-:Y:S01]  /*0150*/  LEA R7, R9, R6, 0x2 ;  /* 0x0000000609077211 */ /* 0x000fe200078e10ff */
[----:B--2---:R-:W-:-:S05]  /*0160*/  FADD R0, R2, R5 ;  /* 0x0000000502007221 */ /* 0x004fca0000000000 */
[----:B------:R1:W-:Y:S01]  /*0170*/  STS [R7], R0 ;  /* 0x0000000007007388 */ /* 0x0003e20000000800 */
[----:B------:R-:W-:Y:S05]  /*0180*/  BRA `(.L_x_57) ;  /* 0x0000000000187947 */ /* 0x000fea0003800000 */
.L_x_56:
[----:B------:R-:W0:Y:S01]  /*0190*/  S2UR UR5, SR_CgaCtaId ;  /* 0x00000000000579c3 */ /* 0x000e220000008800 */
[----:B------:R-:W-:Y:S02]  /*01a0*/  UMOV UR4, 0x400 ;  /* 0x0000040000047882 */ /* 0x000fe40000000000 */
[----:B0-----:R-:W-:-:S06]  /*01b0*/  ULEA UR4, UR5, UR4, 0x18 ;  /* 0x0000000405047291 */ /* 0x001fcc000f8ec0ff */
[----:B------:R-:W-:-:S04]  /*01c0*/  MOV R6, UR4 ;  /* 0x0000000400067c02 */ /* 0x000fc80008000f00 */
[----:B------:R-:W-:-:S05]  /*01d0*/  LEA R0, R9, R6, 0x2 ;  /* 0x0000000609007211 */ /* 0x000fca00078e10ff */
[----:B------:R0:W-:Y:S02]  /*01e0*/  STS [R0], RZ ;  /* 0x000000ff00007388 */ /* 0x0001e40000000800 */
.L_x_57:
[----:B------:R-:W-:Y:S05]  /*01f0*/  BSYNC.RECONVERGENT B0 ;  /* 0x0000000000007941 */ /* 0x000fea0003800200 */
.L_x_55:
[----:B------:R-:W-:Y:S01]  /*0200*/  BAR.SYNC.DEFER_BLOCKING 0x0 ;  /* 0x0000000000007b1d */ /* 0x000fe20000010000 */
[----:B------:R-:W-:-:S13]  /*0210*/  ISETP.NE.AND P0, PT, R9, RZ, PT ;  /* 0x000000ff0900720c */ /* 0x000fda0003f05270 */
[----:B------:R-:W-:Y:S05]  /*0220*/  @P0 EXIT ;  /* 0x000000000000094d */ /* 0x000fea0003800000 */
[----:B------:R-:W2:Y:S01]  /*0230*/  LDS R5, [R6] ;  /* 0x0000000006057984 */ /* 0x000ea20000000800 */
[----:B------:R-:W3:Y:S02]  /*0240*/  LDC.64 R2, c[0x0][0x388] ;  /* 0x0000e200ff027b82 */ /* 0x000ee40000000a00 */
[----:B---3--:R-:W-:-:S05]  /*0250*/  IMAD.WIDE.U32 R2, R11, 0x4, R2 ;  /* 0x000000040b027825 */ /* 0x008fca00078e0002 */
[----:B--2---:R-:W-:Y:S01]  /*0260*/  STG.E desc[UR6][R2.64], R5 ;  /* 0x0000000502007986 */ /* 0x004fe2000c101906 */
[----:B------:R-:W-:Y:S05]  /*0270*/  EXIT ;  /* 0x000000000000794d */ /* 0x000fea0003800000 */
.L_x_58:
        /* <DEDUP_REMOVED lines=16> */
.L_x_99:


//--------------------- .text._Z8reduce06ILj2EEvPfS0_i --------------------------
	.section	.text._Z8reduce06ILj2EEvPfS0_i,"ax",@progbits
	.align	128
        .global         _Z8reduce06ILj2EEvPfS0_i
        .type           _Z8reduce06ILj2EEvPfS0_i,@function
        .size           _Z8reduce06ILj2EEvPfS0_i,(.L_x_100 - _Z8reduce06ILj2EEvPfS0_i)
        .other          _Z8reduce06ILj2EEvPfS0_i,@"STO_CUDA_ENTRY STV_DEFAULT"
_Z8reduce06ILj2EEvPfS0_i:
.text._Z8reduce06ILj2EEvPfS0_i:
[----:B------:R-:W-:Y:S01]  /*0000*/  LDC R1, c[0x0][0x37c] ;  /* 0x0000df00ff017b82 */ /* 0x000fe20000000800 */
[----:B------:R-:W0:Y:S01]  /*0010*/  S2R R11, SR_CTAID.X ;  /* 0x00000000000b7919 */ /* 0x000e220000002500 */
[----:B------:R-:W0:Y:S01]  /*0020*/  LDCU UR4, c[0x0][0x360] ;  /* 0x00006c00ff0477ac */ /* 0x000e220008000800 */
[----:B------:R-:W1:Y:S01]  /*0030*/  S2R R9, SR_TID.X ;  /* 0x0000000000097919 */ /* 0x000e620000002100 */
[----:B------:R-:W2:Y:S01]  /*0040*/  LDCU UR5, c[0x0][0x390] ;  /* 0x00007200ff0577ac */ /* 0x000ea20008000800 */
[----:B------:R-:W3:Y:S01]  /*0050*/  LDCU.64 UR6, c[0x0][0x358] ;  /* 0x00006b00ff0677ac */ /* 0x000ee20008000a00 */
[----:B0-----:R-:W-:-:S05]  /*0060*/  IMAD R0, R11, UR4, RZ ;  /* 0x000000040b007c24 */ /* 0x001fca000f8e02ff */
[----:B-1----:R-:W-:-:S04]  /*0070*/  LEA R3, R0, R9, 0x1 ;  /* 0x0000000900037211 */ /* 0x002fc800078e08ff */
[----:B--2---:R-:W-:-:S13]  /*0080*/  ISETP.GE.U32.AND P0, PT, R3, UR5, PT ;  /* 0x0000000503007c0c */ /* 0x004fda000bf06070 */
[----:B------:R-:W0:Y:S01]  /*0090*/  @!P0 LDC.64 R4, c[0x0][0x380] ;  /* 0x0000e000ff048b82 */ /* 0x000e220000000a00 */
[C---:B------:R-:W-:Y:S01]  /*00a0*/  @!P0 IADD3 R7, PT, PT, R3.reuse, UR4, RZ ;  /* 0x0000000403078c10 */ /* 0x040fe2000fffe0ff */
[----:B0-----:R-:W-:-:S04]  /*00b0*/  @!P0 IMAD.WIDE.U32 R2, R3, 0x4, R4 ;  /* 0x0000000403028825 */ /* 0x001fc800078e0004 */
[----:B------:R-:W-:Y:S02]  /*00c0*/  @!P0 IMAD.WIDE.U32 R4, R7, 0x4, R4 ;  /* 0x0000000407048825 */ /* 0x000fe400078e0004 */
[----:B---3--:R-:W2:Y:S04]  /*00d0*/  @!P0 LDG.E R2, desc[UR6][R2.64] ;  /* 0x0000000602028981 */ /* 0x008ea8000c1e1900 */
[----:B------:R-:W2:Y:S01]  /*00e0*/  @!P0 LDG.E R5, desc[UR6][R4.64] ;  /* 0x0000000604058981 */ /* 0x000ea2000c1e1900 */
[----:B------:R-:W0:Y:S01]  /*00f0*/  S2UR UR5, SR_CgaCtaId ;  /* 0x00000000000579c3 */ /* 0x000e220000008800 */
[----:B------:R-:W-:Y:S01]  /*0100*/  UMOV UR4, 0x400 ;  /* 0x0000040000047882 */ /* 0x000fe20000000000 */
[----:B------:R-:W-:Y:S01]  /*0110*/  ISETP.GT.U32.AND P1, PT, R9, 0x1f, PT ;  /* 0x0000001f0900780c */ /* 0x000fe20003f24070 */
[----:B0-----:R-:W-:-:S06]  /*0120*/  ULEA UR4, UR5, UR4, 0x18 ;  /* 0x0000000405047291 */ /* 0x001fcc000f8ec0ff */
[----:B------:R-:W-:Y:S01]  /*0130*/  LEA R0, R9, UR4, 0x2 ;  /* 0x0000000409007c11 */ /* 0x000fe2000f8e10ff */
[----:B--2---:R-:W-:-:S05]  /*0140*/  @!P0 FADD R7, R2, R5 ;  /* 0x0000000502078221 */ /* 0x004fca0000000000 */
[----:B------:R0:W-:Y:S04]  /*0150*/  @!P0 STS [R0], R7 ;  /* 0x0000000700008388 */ /* 0x0001e80000000800 */
[----:B------:R0:W-:Y:S01]  /*0160*/  @P0 STS [R0], RZ ;  /* 0x000000ff00000388 */ /* 0x0001e20000000800 */
[----:B------:R-:W-:Y:S06]  /*0170*/  BAR.SYNC.DEFER_BLOCKING 0x0 ;  /* 0x0000000000007b1d */ /* 0x000fec0000010000 */
        /* <DEDUP_REMOVED lines=12> */
.L_x_59:
        /* <DEDUP_REMOVED lines=12> */
.L_x_100:


//--------------------- .text._Z8reduce06ILj4EEvPfS0_i --------------------------
	.section	.text._Z8reduce06ILj4EEvPfS0_i,"ax",@progbits
	.align	128
        .global         _Z8reduce06ILj4EEvPfS0_i
        .type           _Z8reduce06ILj4EEvPfS0_i,@function
        .size           _Z8reduce06ILj4EEvPfS0_i,(.L_x_101 - _Z8reduce06ILj4EEvPfS0_i)
        .other          _Z8reduce06ILj4EEvPfS0_i,@"STO_CUDA_ENTRY STV_DEFAULT"
_Z8reduce06ILj4EEvPfS0_i:
.text._Z8reduce06ILj4EEvPfS0_i:
        /* <DEDUP_REMOVED lines=40> */
.L_x_60:
        /* <DEDUP_REMOVED lines=16> */
.L_x_101:


//--------------------- .text._Z8reduce06ILj8EEvPfS0_i --------------------------
	.section	.text._Z8reduce06ILj8EEvPfS0_i,"ax",@progbits
	.align	128
        .global         _Z8reduce06ILj8EEvPfS0_i
        .type           _Z8reduce06ILj8EEvPfS0_i,@function
        .size           _Z8reduce06ILj8EEvPfS0_i,(.L_x_102 - _Z8reduce06ILj8EEvPfS0_i)
        .other          _Z8reduce06ILj8EEvPfS0_i,@"STO_CUDA_ENTRY STV_DEFAULT"
_Z8reduce06ILj8EEvPfS0_i:
.text._Z8reduce06ILj8EEvPfS0_i:
        /* <DEDUP_REMOVED lines=35> */
[----:B0-----:R-:W0:Y:S02]  /*0230*/  LDS R7, [R0] ;  /* 0x0000000000077984 */ /* 0x001e240000000800 */
[----:B0-----:R-:W-:-:S05]  /*0240*/  FADD R7, R2, R7 ;  /* 0x0000000702077221 */ /* 0x001fca0000000000 */
[----:B------:R0:W-:Y:S01]  /*0250*/  STS [R0], R7 ;  /* 0x0000000700007388 */ /* 0x0001e20000000800 */
[----:B------:R-:W-:Y:S05]  /*0260*/  @P0 EXIT ;  /* 0x000000000000094d */ /* 0x000fea0003800000 */
[----:B------:R-:W1:Y:S01]  /*0270*/  LDS R5, [UR4] ;  /* 0x00000004ff057984 */ /* 0x000e620008000800 */
[----:B------:R-:W2:Y:S02]  /*0280*/  LDC.64 R2, c[0x0][0x388] ;  /* 0x0000e200ff027b82 */ /* 0x000ea40000000a00 */
[----:B--2---:R-:W-:-:S05]  /*0290*/  IMAD.WIDE.U32 R2, R11, 0x4, R2 ;  /* 0x000000040b027825 */ /* 0x004fca00078e0002 */
[----:B-1----:R-:W-:Y:S01]  /*02a0*/  STG.E desc[UR6][R2.64], R5 ;  /* 0x0000000502007986 */ /* 0x002fe2000c101906 */
[----:B------:R-:W-:Y:S05]  /*02b0*/  EXIT ;  /* 0x000000000000794d */ /* 0x000fea0003800000 */
.L_x_61:
        /* <DEDUP_REMOVED lines=12> */
.L_x_102:


//--------------------- .text._Z8reduce06ILj16EEvPfS0_i --------------------------
	.section	.text._Z8reduce06ILj16EEvPfS0_i,"ax",@progbits
	.align	128
        .global         _Z8reduce06ILj16EEvPfS0_i
        .type           _Z8reduce06ILj16EEvPfS0_i,@function
        .size           _Z8reduce06ILj16EEvPfS0_i,(.L_x_103 - _Z8reduce06ILj16EEvPfS0_i)
        .other          _Z8reduce06ILj16EEvPfS0_i,@"STO_CUDA_ENTRY STV_DEFAULT"
_Z8reduce06ILj16EEvPfS0_i:
.text._Z8reduce06ILj16EEvPfS0_i:
        /* <DEDUP_REMOVED lines=37> */
[----:B------:R-:W-:Y:S04]  /*0250*/  STS [R6], R7 ;  /* 0x0000000706007388 */ /* 0x000fe80000000800 */
[----:B------:R-:W-:Y:S04]  /*0260*/  LDS R2, [R6+0x4] ;  /* 0x0000040006027984 */ /* 0x000fe80000000800 */
[----:B------:R-:W0:Y:S02]  /*0270*/  LDS R9, [R6] ;  /* 0x0000000006097984 */ /* 0x000e240000000800 */
        /* <DEDUP_REMOVED lines=8> */
.L_x_62:
        /* <DEDUP_REMOVED lines=16> */
.L_x_103:


//--------------------- .text._Z8reduce06ILj32EEvPfS0_i --------------------------
	.section	.text._Z8reduce06ILj32EEvPfS0_i,"ax",@progbits
	.align	128
        .global         _Z8reduce06ILj32EEvPfS0_i
        .type           _Z8reduce06ILj32EEvPfS0_i,@function
        .size           _Z8reduce06ILj32EEvPfS0_i,(.L_x_104 - _Z8reduce06ILj32EEvPfS0_i)
        .other          _Z8reduce06ILj32EEvPfS0_i,@"STO_CUDA_ENTRY STV_DEFAULT"
_Z8reduce06ILj32EEvPfS0_i:
.text._Z8reduce06ILj32EEvPfS0_i:
        /* <DEDUP_REMOVED lines=48> */
[----:B0-----:R-:W0:Y:S02]  /*0300*/  LDC.64 R2, c[0x0][0x388] ;  /* 0x0000e200ff027b82 */ /* 0x001e240000000a00 */
[----:B0-----:R-:W-:-:S05]  /*0310*/  IMAD.WIDE.U32 R2, R0, 0x4, R2 ;  /* 0x0000000400027825 */ /* 0x001fca00078e0002 */
[----:B-1----:R-:W-:Y:S01]  /*0320*/  STG.E desc[UR6][R2.64], R5 ;  /* 0x0000000502007986 */ /* 0x002fe2000c101906 */
[----:B------:R-:W-:Y:S05]  /*0330*/  EXIT ;  /* 0x000000000000794d */ /* 0x000fea0003800000 */
.L_x_63:
        /* <DEDUP_REMOVED lines=12> */
.L_x_104:


//--------------------- .text._Z8reduce06ILj64EEvPfS0_i --------------------------
	.section	.text._Z8reduce06ILj64EEvPfS0_i,"ax",@progbits
	.align	128
        .global         _Z8reduce06ILj64EEvPfS0_i
        .type           _Z8reduce06ILj64EEvPfS0_i,@function
        .size           _Z8reduce06ILj64EEvPfS0_i,(.L_x_105 - _Z8reduce06ILj64EEvPfS0_i)
        .other          _Z8reduce06ILj64EEvPfS0_i,@"STO_CUDA_ENTRY STV_DEFAULT"
_Z8reduce06ILj64EEvPfS0_i:
.text._Z8reduce06ILj64EEvPfS0_i:
        /* <DEDUP_REMOVED lines=56> */
.L_x_64:
        /* <DEDUP_REMOVED lines=16> */
.L_x_105:


//--------------------- .text._Z8reduce06ILj128EEvPfS0_i --------------------------
	.section	.text._Z8reduce06ILj128EEvPfS0_i,"ax",@progbits
	.align	128
        .global         _Z8reduce06ILj128EEvPfS0_i
        .type           _Z8reduce06ILj128EEvPfS0_i,@function
        .size           _Z8reduce06ILj128EEvPfS0_i,(.L_x_106 - _Z8reduce06ILj128EEvPfS0_i)
        .other          _Z8reduce06ILj128EEvPfS0_i,@"STO_CUDA_ENTRY STV_DEFAULT"
_Z8reduce06ILj128EEvPfS0_i:
.text._Z8reduce06ILj128EEvPfS0_i:
        /* <DEDUP_REMOVED lines=21> */
[----:B------:R-:W-:Y:S04]  /*0150*/  @!P1 STS [R3], R8 ;  /* 0x0000000803009388 */ /* 0x000fe80000000800 */
[----:B------:R-:W-:Y:S01]  /*0160*/  @P1 STS [R3], RZ ;  /* 0x000000ff03001388 */ /* 0x000fe20000000800 */
[----:B------:R-:W-:Y:S01]  /*0170*/  BAR.SYNC.DEFER_BLOCKING 0x0 ;  /* 0x0000000000007b1d */ /* 0x000fe20000010000 */
[----:B------:R-:W-:-:S05]  /*0180*/  ISETP.GT.U32.AND P1, PT, R2, 0x1f, PT ;  /* 0x0000001f0200780c */ /* 0x000fca0003f24070 */
[----:B------:R-:W-:Y:S04]  /*0190*/  @!P0 LDS R4, [R3+0x100] ;  /* 0x0001000003048984 */ /* 0x000fe80000000800 */
[----:B------:R-:W0:Y:S02]  /*01a0*/  @!P0 LDS R5, [R3] ;  /* 0x0000000003058984 */ /* 0x000e240000000800 */
[----:B0-----:R-:W-:-:S05]  /*01b0*/  @!P0 FADD R4, R4, R5 ;  /* 0x0000000504048221 */ /* 0x001fca0000000000 */
[----:B------:R0:W-:Y:S01]  /*01c0*/  @!P0 STS [R3], R4 ;  /* 0x0000000403008388 */ /* 0x0001e20000000800 */
[----:B------:R-:W-:Y:S06]  /*01d0*/  BAR.SYNC.DEFER_BLOCKING 0x0 ;  /* 0x0000000000007b1d */ /* 0x000fec0000010000 */
[----:B------:R-:W-:Y:S05]  /*01e0*/  @P1 EXIT ;  /* 0x000000000000194d */ /* 0x000fea0003800000 */
[----:B0-----:R-:W-:Y:S01]  /*01f0*/  LDS R4, [R3+0x80] ;  /* 0x0000800003047984 */ /* 0x001fe20000000800 */
[----:B------:R-:W-:-:S03]  /*0200*/  ISETP.NE.AND P0, PT, R2, RZ, PT ;  /* 0x000000ff0200720c */ /* 0x000fc60003f05270 */
        /* <DEDUP_REMOVED lines=29> */
.L_x_65:
        /* <DEDUP_REMOVED lines=10> */
.L_x_106:


//--------------------- .text._Z8reduce06ILj256EEvPfS0_i --------------------------
	.section	.text._Z8reduce06ILj256EEvPfS0_i,"ax",@progbits
	.align	128
        .global         _Z8reduce06ILj256EEvPfS0_i
        .type           _Z8reduce06ILj256EEvPfS0_i,@function
        .size           _Z8reduce06ILj256EEvPfS0_i,(.L_x_107 - _Z8reduce06ILj256EEvPfS0_i)
        .other          _Z8reduce06ILj256EEvPfS0_i,@"STO_CUDA_ENTRY STV_DEFAULT"
_Z8reduce06ILj256EEvPfS0_i:
.text._Z8reduce06ILj256EEvPfS0_i:
        /* <DEDUP_REMOVED lines=28> */
[----:B------:R-:W-:Y:S01]  /*01c0*/  @!P0 STS [R3], R4 ;  /* 0x0000000403008388 */ /* 0x000fe20000000800 */
        /* <DEDUP_REMOVED lines=39> */
.L_x_66:
        /* <DEDUP_REMOVED lines=12> */
.L_x_107:


//--------------------- .text._Z8reduce06ILj512EEvPfS0_i --------------------------
	.section	.text._Z8reduce06ILj512EEvPfS0_i,"ax",@progbits
	.align	128
        .global         _Z8reduce06ILj512EEvPfS0_i
        .type           _Z8reduce06ILj512EEvPfS0_i,@function
        .size           _Z8reduce06ILj512EEvPfS0_i,(.L_x_108 - _Z8reduce06ILj512EEvPfS0_i)
        .other          _Z8reduce06ILj512EEvPfS0_i,@"STO_CUDA_ENTRY STV_DEFAULT"
_Z8reduce06ILj512EEvPfS0_i:
.text._Z8reduce06ILj512EEvPfS0_i:
        /* <DEDUP_REMOVED lines=74> */
.L_x_67:
        /* <DEDUP_REMOVED lines=14> */
.L_x_108:


//--------------------- .text._Z8reduce06ILj1024EEvPfS0_i --------------------------
	.section	.text._Z8reduce06ILj1024EEvPfS0_i,"ax",@progbits
	.align	128
        .global         _Z8reduce06ILj1024EEvPfS0_i
        .type           _Z8reduce06ILj1024EEvPfS0_i,@function
        .size           _Z8reduce06ILj1024EEvPfS0_i,(.L_x_109 - _Z8reduce06ILj1024EEvPfS0_i)
        .other          _Z8reduce06ILj1024EEvPfS0_i,@"STO_CUDA_ENTRY STV_DEFAULT"
_Z8reduce06ILj1024EEvPfS0_i:
.text._Z8reduce06ILj1024EEvPfS0_i:
        /* <DEDUP_REMOVED lines=80> */
.L_x_68:
        /* <DEDUP_REMOVED lines=16> */
.L_x_109:


//--------------------- .text._Z7kernel5PfS_i     --------------------------
	.section	.text._Z7kernel5PfS_i,"ax",@progbits
	.align	128
        .global         _Z7kernel5PfS_i
        .type           _Z7kernel5PfS_i,@function
        .size           _Z7kernel5PfS_i,(.L_x_110 - _Z7kernel5PfS_i)
        .other          _Z7kernel5PfS_i,@"STO_CUDA_ENTRY STV_DEFAULT"
_Z7kernel5PfS_i:
.text._Z7kernel5PfS_i:
[----:B------:R-:W-:Y:S01]  /*0000*/  LDC R1, c[0x0][0x37c] ;  /* 0x0000df00ff017b82 */ /* 0x000fe20000000800 */
[----:B------:R-:W0:Y:S01]  /*0010*/  S2R R0, SR_CTAID.X ;  /* 0x0000000000007919 */ /* 0x000e220000002500 */
[----:B------:R-:W1:Y:S01]  /*0020*/  LDCU UR4, c[0x0][0x360] ;  /* 0x00006c00ff0477ac */ /* 0x000e620008000800 */
[----:B------:R-:W2:Y:S01]  /*0030*/  S2R R2, SR_TID.X ;  /* 0x0000000000027919 */ /* 0x000ea20000002100 */
[----:B------:R-:W3:Y:S01]  /*0040*/  LDCU UR5, c[0x0][0x390] ;  /* 0x00007200ff0577ac */ /* 0x000ee20008000800 */
[----:B------:R-:W4:Y:S01]  /*0050*/  LDCU.64 UR6, c[0x0][0x358] ;  /* 0x00006b00ff0677ac */ /* 0x000f220008000a00 */
[----:B-1----:R-:W-:Y:S01]  /*0060*/  MOV R8, UR4 ;  /* 0x0000000400087c02 */ /* 0x002fe20008000f00 */
[----:B0-----:R-:W-:-:S05]  /*0070*/  IMAD R3, R0, UR4, RZ ;  /* 0x0000000400037c24 */ /* 0x001fca000f8e02ff */
[----:B--2---:R-:W-:-:S04]  /*0080*/  LEA R9, R3, R2, 0x1 ;  /* 0x0000000203097211 */ /* 0x004fc800078e08ff */
[----:B---3--:R-:W-:-:S13]  /*0090*/  ISETP.GE.U32.AND P0, PT, R9, UR5, PT ;  /* 0x0000000509007c0c */ /* 0x008fda000bf06070 */
[----:B------:R-:W0:Y:S01]  /*00a0*/  @!P0 LDC.64 R6, c[0x0][0x380] ;  /* 0x0000e000ff068b82 */ /* 0x000e220000000a00 */
[C---:B------:R-:W-:Y:S01]  /*00b0*/  @!P0 IADD3 R3, PT, PT, R9.reuse, R8, RZ ;  /* 0x0000000809038210 */ /* 0x040fe20007ffe0ff */
[----:B0-----:R-:W-:-:S04]  /*00c0*/  @!P0 IMAD.WIDE.U32 R4, R9, 0x4, R6 ;  /* 0x0000000409048825 */ /* 0x001fc800078e0006 */
[----:B------:R-:W-:Y:S02]  /*00d0*/  @!P0 IMAD.WIDE.U32 R6, R3, 0x4, R6 ;  /* 0x0000000403068825 */ /* 0x000fe400078e0006 */
[----:B----4-:R-:W2:Y:S04]  /*00e0*/  @!P0 LDG.E R4, desc[UR6][R4.64] ;  /* 0x0000000604048981 */ /* 0x010ea8000c1e1900 */
[----:B------:R-:W2:Y:S01]  /*00f0*/  @!P0 LDG.E R7, desc[UR6][R6.64] ;  /* 0x0000000606078981 */ /* 0x000ea2000c1e1900 */
[----:B------:R-:W0:Y:S01]  /*0100*/  S2UR UR5, SR_CgaCtaId ;  /* 0x00000000000579c3 */ /* 0x000e220000008800 */
[----:B------:R-:W-:Y:S01]  /*0110*/  UMOV UR4, 0x400 ;  /* 0x0000040000047882 */ /* 0x000fe20000000000 */
[----:B------:R-:W-:Y:S02]  /*0120*/  ISETP.GE.U32.AND P2, PT, R8, 0x42, PT ;  /* 0x000000420800780c */ /* 0x000fe40003f46070 */
[----:B------:R-:W-:Y:S01]  /*0130*/  ISETP.GT.U32.AND P1, PT, R2, 0x1f, PT ;  /* 0x0000001f0200780c */ /* 0x000fe20003f24070 */
[----:B0-----:R-:W-:-:S06]  /*0140*/  ULEA UR4, UR5, UR4, 0x18 ;  /* 0x0000000405047291 */ /* 0x001fcc000f8ec0ff */
[----:B------:R-:W-:Y:S01]  /*0150*/  LEA R3, R2, UR4, 0x2 ;  /* 0x0000000402037c11 */ /* 0x000fe2000f8e10ff */
[----:B--2---:R-:W-:-:S05]  /*0160*/  @!P0 FADD R10, R4, R7 ;  /* 0x00000007040a8221 */ /* 0x004fca0000000000 */
[----:B------:R0:W-:Y:S04]  /*0170*/  @!P0 STS [R3], R10 ;  /* 0x0000000a03008388 */ /* 0x0001e80000000800 */
[----:B------:R0:W-:Y:S01]  /*0180*/  @P0 STS [R3], RZ ;  /* 0x000000ff03000388 */ /* 0x0001e20000000800 */
[----:B------:R-:W-:Y:S06]  /*0190*/  BAR.SYNC.DEFER_BLOCKING 0x0 ;  /* 0x0000000000007b1d */ /* 0x000fec0000010000 */
[----:B------:R-:W-:Y:S05]  /*01a0*/  @!P2 BRA `(.L_x_69) ;  /* 0x00000000003ca947 */ /* 0x000fea0003800000 */
[----:B------:R-:W1:Y:S01]  /*01b0*/  LDCU UR4, c[0x0][0x390] ;  /* 0x00007200ff0477ac */ /* 0x000e620008000800 */
[----:B------:R-:W-:Y:S01]  /*01c0*/  NOP ;  /* 0x0000000000007918 */ /* 0x000fe20000000000 */
.L_x_70:
[----:B0-----:R-:W-:-:S04]  /*01d0*/  SHF.R.U32.HI R10, RZ, 0x1, R8 ;  /* 0x00000001ff0a7819 */ /* 0x001fc80000011608 */
[----:B------:R-:W-:-:S04]  /*01e0*/  IADD3 R4, PT, PT, R9, R10, RZ ;  /* 0x0000000a09047210 */ /* 0x000fc80007ffe0ff */
[----:B-1----:R-:W-:-:S04]  /*01f0*/  ISETP.GE.U32.AND P0, PT, R4, UR4, PT ;  /* 0x0000000404007c0c */ /* 0x002fc8000bf06070 */
[----:B------:R-:W-:-:S13]  /*0200*/  ISETP.GE.U32.OR P0, PT, R2, R10, P0 ;  /* 0x0000000a0200720c */ /* 0x000fda0000706470 */
[----:B------:R-:W-:Y:S01]  /*0210*/  @!P0 LEA R4, R10, R3, 0x2 ;  /* 0x000000030a048211 */ /* 0x000fe200078e10ff */
[----:B------:R-:W-:Y:S05]  /*0220*/  @!P0 LDS R5, [R3] ;  /* 0x0000000003058984 */ /* 0x000fea0000000800 */
[----:B------:R-:W0:Y:S02]  /*0230*/  @!P0 LDS R4, [R4] ;  /* 0x0000000004048984 */ /* 0x000e240000000800 */
[----:B0-----:R-:W-:-:S05]  /*0240*/  @!P0 FADD R6, R4, R5 ;  /* 0x0000000504068221 */ /* 0x001fca0000000000 */
[----:B------:R2:W-:Y:S01]  /*0250*/  @!P0 STS [R3], R6 ;  /* 0x0000000603008388 */ /* 0x0005e20000000800 */
[----:B------:R-:W-:Y:S01]  /*0260*/  BAR.SYNC.DEFER_BLOCKING 0x0 ;  /* 0x0000000000007b1d */ /* 0x000fe20000010000 */
[----:B------:R-:W-:Y:S02]  /*0270*/  ISETP.GT.U32.AND P0, PT, R8, 0x83, PT ;  /* 0x000000830800780c */ /* 0x000fe40003f04070 */
[----:B------:R-:W-:-:S11]  /*0280*/  MOV R8, R10 ;  /* 0x0000000a00087202 */ /* 0x000fd60000000f00 */
[----:B--2---:R-:W-:Y:S05]  /*0290*/  @P0 BRA `(.L_x_70) ;  /* 0xfffffffc00cc0947 */ /* 0x004fea000383ffff */
.L_x_69:
        /* <DEDUP_REMOVED lines=27> */
[----:B------:R-:W1:Y:S01]  /*0450*/  S2UR UR5, SR_CgaCtaId ;  /* 0x00000000000579c3 */ /* 0x000e620000008800 */
[----:B------:R-:W-:-:S07]  /*0460*/  UMOV UR4, 0x400 ;  /* 0x0000040000047882 */ /* 0x000fce0000000000 */
[----:B0-----:R-:W0:Y:S01]  /*0470*/  LDC.64 R2, c[0x0][0x388] ;  /* 0x0000e200ff027b82 */ /* 0x001e220000000a00 */
[----:B-1----:R-:W-:Y:S01]  /*0480*/  ULEA UR4, UR5, UR4, 0x18 ;  /* 0x0000000405047291 */ /* 0x002fe2000f8ec0ff */
[----:B0-----:R-:W-:-:S08]  /*0490*/  IMAD.WIDE.U32 R2, R0, 0x4, R2 ;  /* 0x0000000400027825 */ /* 0x001fd000078e0002 */
[----:B------:R-:W0:Y:S04]  /*04a0*/  LDS R5, [UR4] ;  /* 0x00000004ff057984 */ /* 0x000e280008000800 */
[----:B0-----:R-:W-:Y:S01]  /*04b0*/  STG.E desc[UR6][R2.64], R5 ;  /* 0x0000000502007986 */ /* 0x001fe2000c101906 */
[----:B------:R-:W-:Y:S05]  /*04c0*/  EXIT ;  /* 0x000000000000794d */ /* 0x000fea0003800000 */
.L_x_71:
        /* <DEDUP_REMOVED lines=11> */
.L_x_110:


//--------------------- .text._Z7kernel4PfS_i     --------------------------
	.section	.text._Z7kernel4PfS_i,"ax",@progbits
	.align	128
        .global         _Z7kernel4PfS_i
        .type           _Z7kernel4PfS_i,@function
        .size           _Z7kernel4PfS_i,(.L_x_111 - _Z7kernel4PfS_i)
        .other          _Z7kernel4PfS_i,@"STO_CUDA_ENTRY STV_DEFAULT"
_Z7kernel4PfS_i:
.text._Z7kernel4PfS_i:
[----:B------:R-:W-:Y:S01]  /*0000*/  LDC R1, c[0x0][0x37c] ;  /* 0x0000df00ff017b82 */ /* 0x000fe20000000800 */
[----:B------:R-:W0:Y:S01]  /*0010*/  S2R R13, SR_CTAID.X ;  /* 0x00000000000d7919 */ /* 0x000e220000002500 */
[----:B------:R-:W1:Y:S01]  /*0020*/  LDCU UR4, c[0x0][0x360] ;  /* 0x00006c00ff0477ac */ /* 0x000e620008000800 */
[----:B------:R-:W2:Y:S01]  /*0030*/  S2R R11, SR_TID.X ;  /* 0x00000000000b7919 */ /* 0x000ea20000002100 */
[----:B------:R-:W3:Y:S01]  /*0040*/  LDCU UR5, c[0x0][0x390] ;  /* 0x00007200ff0577ac */ /* 0x000ee20008000800 */
[----:B------:R-:W4:Y:S01]  /*0050*/  LDCU.64 UR6, c[0x0][0x358] ;  /* 0x00006b00ff0677ac */ /* 0x000f220008000a00 */
[----:B-1----:R-:W-:Y:S02]  /*0060*/  IMAD.U32 R6, RZ, RZ, UR4 ;  /* 0x00000004ff067e24 */ /* 0x002fe4000f8e00ff */
[----:B0-----:R-:W-:-:S04]  /*0070*/  IMAD R0, R13, UR4, RZ ;  /* 0x000000040d007c24 */ /* 0x001fc8000f8e02ff */
[----:B--2---:R-:W-:-:S05]  /*0080*/  IMAD R7, R0, 0x2, R11 ;  /* 0x0000000200077824 */ /* 0x004fca00078e020b */
        /* <DEDUP_REMOVED lines=10> */
[----:B------:R-:W-:Y:S01]  /*0130*/  ISETP.NE.AND P1, PT, R11, RZ, PT ;  /* 0x000000ff0b00720c */ /* 0x000fe20003f25270 */
[----:B0-----:R-:W-:-:S06]  /*0140*/  ULEA UR4, UR5, UR4, 0x18 ;  /* 0x0000000405047291 */ /* 0x001fcc000f8ec0ff */
[----:B------:R-:W-:Y:S01]  /*0150*/  LEA R0, R11, UR4, 0x2 ;  /* 0x000000040b007c11 */ /* 0x000fe2000f8e10ff */
[----:B--2---:R-:W-:-:S05]  /*0160*/  @!P0 FADD R9, R2, R5 ;  /* 0x0000000502098221 */ /* 0x004fca0000000000 */
[----:B------:R0:W-:Y:S01]  /*0170*/  @!P0 STS [R0], R9 ;  /* 0x0000000900008388 */ /* 0x0001e20000000800 */
[----:B------:R-:W-:Y:S06]  /*0180*/  BAR.SYNC.DEFER_BLOCKING 0x0 ;  /* 0x0000000000007b1d */ /* 0x000fec0000010000 */
[----:B------:R-:W-:Y:S05]  /*0190*/  @!P2 BRA `(.L_x_72) ;  /* 0x00000000003ca947 */ /* 0x000fea0003800000 */
[----:B------:R-:W1:Y:S01]  /*01a0*/  LDCU UR4, c[0x0][0x390] ;  /* 0x00007200ff0477ac */ /* 0x000e620008000800 */
[----:B------:R-:W-:Y:S01]  /*01b0*/  NOP ;  /* 0x0000000000007918 */ /* 0x000fe20000000000 */
.L_x_73:
[----:B------:R-:W-:-:S05]  /*01c0*/  SHF.R.U32.HI R4, RZ, 0x1, R6 ;  /* 0x00000001ff047819 */ /* 0x000fca0000011606 */
[----:B------:R-:W-:-:S05]  /*01d0*/  IMAD.IADD R2, R7, 0x1, R4 ;  /* 0x0000000107027824 */ /* 0x000fca00078e0204 */
[----:B-1----:R-:W-:-:S04]  /*01e0*/  ISETP.GE.U32.AND P0, PT, R2, UR4, PT ;  /* 0x0000000402007c0c */ /* 0x002fc8000bf06070 */
[----:B------:R-:W-:-:S13]  /*01f0*/  ISETP.GE.U32.OR P0, PT, R11, R4, P0 ;  /* 0x000000040b00720c */ /* 0x000fda0000706470 */
[----:B------:R-:W-:Y:S01]  /*0200*/  @!P0 LEA R2, R4, R0, 0x2 ;  /* 0x0000000004028211 */ /* 0x000fe200078e10ff */
[----:B------:R-:W-:Y:S05]  /*0210*/  @!P0 LDS R3, [R0] ;  /* 0x0000000000038984 */ /* 0x000fea0000000800 */
[----:B------:R-:W1:Y:S02]  /*0220*/  @!P0 LDS R2, [R2] ;  /* 0x0000000002028984 */ /* 0x000e640000000800 */
[----:B-1----:R-:W-:-:S05]  /*0230*/  @!P0 FADD R3, R2, R3 ;  /* 0x0000000302038221 */ /* 0x002fca0000000000 */
[----:B------:R2:W-:Y:S01]  /*0240*/  @!P0 STS [R0], R3 ;  /* 0x0000000300008388 */ /* 0x0005e20000000800 */
[----:B------:R-:W-:Y:S01]  /*0250*/  BAR.SYNC.DEFER_BLOCKING 0x0 ;  /* 0x0000000000007b1d */ /* 0x000fe20000010000 */
[----:B------:R-:W-:Y:S01]  /*0260*/  ISETP.GT.U32.AND P0, PT, R6, 0x3, PT ;  /* 0x000000030600780c */ /* 0x000fe20003f04070 */
[----:B------:R-:W-:-:S12]  /*0270*/  IMAD.MOV.U32 R6, RZ, RZ, R4 ;  /* 0x000000ffff067224 */ /* 0x000fd800078e0004 */
[----:B--2---:R-:W-:Y:S05]  /*0280*/  @P0 BRA `(.L_x_73) ;  /* 0xfffffffc00cc0947 */ /* 0x004fea000383ffff */
.L_x_72:
[----:B------:R-:W-:Y:S05]  /*0290*/  @P1 EXIT ;  /* 0x000000000000194d */ /* 0x000fea0003800000 */
[----:B------:R-:W1:Y:S01]  /*02a0*/  S2UR UR5, SR_CgaCtaId ;  /* 0x00000000000579c3 */ /* 0x000e620000008800 */
[----:B------:R-:W-:-:S07]  /*02b0*/  UMOV UR4, 0x400 ;  /* 0x0000040000047882 */ /* 0x000fce0000000000 */
[----:B------:R-:W2:Y:S01]  /*02c0*/  LDC.64 R2, c[0x0][0x388] ;  /* 0x0000e200ff027b82 */ /* 0x000ea20000000a00 */
[----:B-1----:R-:W-:Y:S01]  /*02d0*/  ULEA UR4, UR5, UR4, 0x18 ;  /* 0x0000000405047291 */ /* 0x002fe2000f8ec0ff */
[----:B--2---:R-:W-:-:S08]  /*02e0*/  IMAD.WIDE.U32 R2, R13, 0x4, R2 ;  /* 0x000000040d027825 */ /* 0x004fd000078e0002 */
[----:B------:R-:W1:Y:S04]  /*02f0*/  LDS R5, [UR4] ;  /* 0x00000004ff057984 */ /* 0x000e680008000800 */
[----:B-1----:R-:W-:Y:S01]  /*0300*/  STG.E desc[UR6][R2.64], R5 ;  /* 0x0000000502007986 */ /* 0x002fe2000c101906 */
[----:B------:R-:W-:Y:S05]  /*0310*/  EXIT ;  /* 0x000000000000794d */ /* 0x000fea0003800000 */
.L_x_74:
        /* <DEDUP_REMOVED lines=14> */
.L_x_111:


//--------------------- .text._Z7kernel3PfS_i     --------------------------
	.section	.text._Z7kernel3PfS_i,"ax",@progbits
	.align	128
        .global         _Z7kernel3PfS_i
        .type           _Z7kernel3PfS_i,@function
        .size           _Z7kernel3PfS_i,(.L_x_112 - _Z7kernel3PfS_i)
        .other          _Z7kernel3PfS_i,@"STO_CUDA_ENTRY STV_DEFAULT"
_Z7kernel3PfS_i:
.text._Z7kernel3PfS_i:
[----:B------:R-:W-:Y:S01]  /*0000*/  LDC R1, c[0x0][0x37c] ;  /* 0x0000df00ff017b82 */ /* 0x000fe20000000800 */
[----:B------:R-:W0:Y:S01]  /*0010*/  S2R R6, SR_TID.X ;  /* 0x0000000000067919 */ /* 0x000e220000002100 */
[----:B------:R-:W0:Y:S01]  /*0020*/  LDCU UR8, c[0x0][0x360] ;  /* 0x00006c00ff0877ac */ /* 0x000e220008000800 */
[----:B------:R-:W0:Y:S01]  /*0030*/  S2R R7, SR_CTAID.X ;  /* 0x0000000000077919 */ /* 0x000e220000002500 */
[----:B------:R-:W1:Y:S01]  /*0040*/  LDCU UR4, c[0x0][0x390] ;  /* 0x00007200ff0477ac */ /* 0x000e620008000800 */
[----:B------:R-:W2:Y:S01]  /*0050*/  LDCU.64 UR6, c[0x0][0x358] ;  /* 0x00006b00ff0677ac */ /* 0x000ea20008000a00 */
[----:B0-----:R-:W-:-:S05]  /*0060*/  IMAD R5, R7, UR8, R6 ;  /* 0x0000000807057c24 */ /* 0x001fca000f8e0206 */
[----:B-1----:R-:W-:-:S13]  /*0070*/  ISETP.GE.U32.AND P0, PT, R5, UR4, PT ;  /* 0x0000000405007c0c */ /* 0x002fda000bf06070 */
[----:B------:R-:W0:Y:S02]  /*0080*/  @!P0 LDC.64 R2, c[0x0][0x380] ;  /* 0x0000e000ff028b82 */ /* 0x000e240000000a00 */
[----:B0-----:R-:W-:-:S06]  /*0090*/  @!P0 IMAD.WIDE.U32 R2, R5, 0x4, R2 ;  /* 0x0000000405028825 */ /* 0x001fcc00078e0002 */
[----:B--2---:R-:W2:Y:S01]  /*00a0*/  @!P0 LDG.E R3, desc[UR6][R2.64] ;  /* 0x0000000602038981 */ /* 0x004ea2000c1e1900 */
[----:B------:R-:W0:Y:S01]  /*00b0*/  S2UR UR5, SR_CgaCtaId ;  /* 0x00000000000579c3 */ /* 0x000e220000008800 */
[----:B------:R-:W-:Y:S01]  /*00c0*/  IMAD.U32 R4, RZ, RZ, UR8 ;  /* 0x00000008ff047e24 */ /* 0x000fe2000f8e00ff */
[----:B------:R-:W-:Y:S01]  /*00d0*/  UMOV UR4, 0x400 ;  /* 0x0000040000047882 */ /* 0x000fe20000000000 */
[----:B------:R-:W-:-:S03]  /*00e0*/  ISETP.NE.AND P1, PT, R6, RZ, PT ;  /* 0x000000ff0600720c */ /* 0x000fc60003f25270 */
[----:B------:R-:W-:Y:S01]  /*00f0*/  ISETP.GE.U32.AND P2, PT, R4, 0x2, PT ;  /* 0x000000020400780c */ /* 0x000fe20003f46070 */
[----:B0-----:R-:W-:-:S06]  /*0100*/  ULEA UR4, UR5, UR4, 0x18 ;  /* 0x0000000405047291 */ /* 0x001fcc000f8ec0ff */
[----:B------:R-:W-:-:S05]  /*0110*/  LEA R0, R6, UR4, 0x2 ;  /* 0x0000000406007c11 */ /* 0x000fca000f8e10ff */
[----:B--2---:R0:W-:Y:S01]  /*0120*/  @!P0 STS [R0], R3 ;  /* 0x0000000300008388 */ /* 0x0041e20000000800 */
[----:B------:R-:W-:Y:S06]  /*0130*/  BAR.SYNC.DEFER_BLOCKING 0x0 ;  /* 0x0000000000007b1d */ /* 0x000fec0000010000 */
[----:B------:R-:W-:Y:S05]  /*0140*/  @!P2 BRA `(.L_x_75) ;  /* 0x00000000003ca947 */ /* 0x000fea0003800000 */
[----:B------:R-:W1:Y:S01]  /*0150*/  LDCU UR4, c[0x0][0x390] ;  /* 0x00007200ff0477ac */ /* 0x000e620008000800 */
[----:B------:R-:W-:Y:S01]  /*0160*/  NOP ;  /* 0x0000000000007918 */ /* 0x000fe20000000000 */
.L_x_76:
[----:B------:R-:W-:-:S05]  /*0170*/  SHF.R.U32.HI R9, RZ, 0x1, R4 ;  /* 0x00000001ff097819 */ /* 0x000fca0000011604 */
[----:B------:R-:W-:-:S05]  /*0180*/  IMAD.IADD R2, R5, 0x1, R9 ;  /* 0x0000000105027824 */ /* 0x000fca00078e0209 */
[----:B-1----:R-:W-:-:S04]  /*0190*/  ISETP.GE.U32.AND P0, PT, R2, UR4, PT ;  /* 0x0000000402007c0c */ /* 0x002fc8000bf06070 */
[----:B------:R-:W-:-:S13]  /*01a0*/  ISETP.GE.U32.OR P0, PT, R6, R9, P0 ;  /* 0x000000090600720c */ /* 0x000fda0000706470 */
[----:B------:R-:W-:Y:S01]  /*01b0*/  @!P0 IMAD R2, R9, 0x4, R0 ;  /* 0x0000000409028824 */ /* 0x000fe200078e0200 */
[----:B0-----:R-:W-:Y:S05]  /*01c0*/  @!P0 LDS R3, [R0] ;  /* 0x0000000000038984 */ /* 0x001fea0000000800 */
[----:B------:R-:W0:Y:S02]  /*01d0*/  @!P0 LDS R2, [R2] ;  /* 0x0000000002028984 */ /* 0x000e240000000800 */
[----:B0-----:R-:W-:-:S05]  /*01e0*/  @!P0 FADD R3, R2, R3 ;  /* 0x0000000302038221 */ /* 0x001fca0000000000 */
[----:B------:R2:W-:Y:S01]  /*01f0*/  @!P0 STS [R0], R3 ;  /* 0x0000000300008388 */ /* 0x0005e20000000800 */
[----:B------:R-:W-:Y:S01]  /*0200*/  BAR.SYNC.DEFER_BLOCKING 0x0 ;  /* 0x0000000000007b1d */ /* 0x000fe20000010000 */
[----:B------:R-:W-:Y:S01]  /*0210*/  ISETP.GT.U32.AND P0, PT, R4, 0x3, PT ;  /* 0x000000030400780c */ /* 0x000fe20003f04070 */
[----:B------:R-:W-:-:S12]  /*0220*/  IMAD.MOV.U32 R4, RZ, RZ, R9 ;  /* 0x000000ffff047224 */ /* 0x000fd800078e0009 */
[----:B--2---:R-:W-:Y:S05]  /*0230*/  @P0 BRA `(.L_x_76) ;  /* 0xfffffffc00cc0947 */ /* 0x004fea000383ffff */
.L_x_75:
        /* <DEDUP_REMOVED lines=9> */
.L_x_77:
        /* <DEDUP_REMOVED lines=11> */
.L_x_112:


//--------------------- .text._Z7kernel2PfS_i     --------------------------
	.section	.text._Z7kernel2PfS_i,"ax",@progbits
	.align	128
        .global         _Z7kernel2PfS_i
        .type           _Z7kernel2PfS_i,@function
        .size           _Z7kernel2PfS_i,(.L_x_113 - _Z7kernel2PfS_i)
        .other          _Z7kernel2PfS_i,@"STO_CUDA_ENTRY STV_DEFAULT"
_Z7kernel2PfS_i:
.text._Z7kernel2PfS_i:
[----:B------:R-:W-:Y:S01]  /*0000*/  LDC R1, c[0x0][0x37c] ;  /* 0x0000df00ff017b82 */ /* 0x000fe20000000800 */
[----:B------:R-:W0:Y:S01]  /*0010*/  S2R R9, SR_CTAID.X ;  /* 0x0000000000097919 */ /* 0x000e220000002500 */
[----:B------:R-:W0:Y:S01]  /*0020*/  LDCU UR7, c[0x0][0x360] ;  /* 0x00006c00ff0777ac */ /* 0x000e220008000800 */
[----:B------:R-:W-:Y:S01]  /*0030*/  BSSY.RECONVERGENT B0, `(.L_x_78) ;  /* 0x0000010000007945 */ /* 0x000fe20003800200 */
[----:B------:R-:W1:Y:S01]  /*0040*/  S2R R7, SR_TID.X ;  /* 0x0000000000077919 */ /* 0x000e620000002100 */
[----:B------:R-:W2:Y:S01]  /*0050*/  LDCU UR4, c[0x0][0x390] ;  /* 0x00007200ff0477ac */ /* 0x000ea20008000800 */
[----:B------:R-:W3:Y:S01]  /*0060*/  LDCU.64 UR8, c[0x0][0x358] ;  /* 0x00006b00ff0877ac */ /* 0x000ee20008000a00 */
[----:B0-----:R-:W-:-:S04]  /*0070*/  IMAD R0, R9, UR7, RZ ;  /* 0x0000000709007c24 */ /* 0x001fc8000f8e02ff */
[----:B-1----:R-:W-:-:S05]  /*0080*/  IMAD.IADD R5, R0, 0x1, R7 ;  /* 0x0000000100057824 */ /* 0x002fca00078e0207 */
[----:B--2---:R-:W-:-:S13]  /*0090*/  ISETP.GE.U32.AND P0, PT, R5, UR4, PT ;  /* 0x0000000405007c0c */ /* 0x004fda000bf06070 */
[----:B---3--:R-:W-:Y:S05]  /*00a0*/  @P0 BRA `(.L_x_79) ;  /* 0x0000000000200947 */ /* 0x008fea0003800000 */
[----:B------:R-:W0:Y:S02]  /*00b0*/  LDC.64 R2, c[0x0][0x380] ;  /* 0x0000e000ff027b82 */ /* 0x000e240000000a00 */
[----:B0-----:R-:W-:-:S06]  /*00c0*/  IMAD.WIDE.U32 R2, R5, 0x4, R2 ;  /* 0x0000000405027825 */ /* 0x001fcc00078e0002 */
[----:B------:R-:W2:Y:S01]  /*00d0*/  LDG.E R2, desc[UR8][R2.64] ;  /* 0x0000000802027981 */ /* 0x000ea2000c1e1900 */
[----:B------:R-:W0:Y:S01]  /*00e0*/  S2UR UR5, SR_CgaCtaId ;  /* 0x00000000000579c3 */ /* 0x000e220000008800 */
[----:B------:R-:W-:Y:S02]  /*00f0*/  UMOV UR4, 0x400 ;  /* 0x0000040000047882 */ /* 0x000fe40000000000 */
[----:B0-----:R-:W-:-:S06]  /*0100*/  ULEA UR4, UR5, UR4, 0x18 ;  /* 0x0000000405047291 */ /* 0x001fcc000f8ec0ff */
[----:B------:R-:W-:-:S05]  /*0110*/  LEA R5, R7, UR4, 0x2 ;  /* 0x0000000407057c11 */ /* 0x000fca000f8e10ff */
[----:B--2---:R0:W-:Y:S02]  /*0120*/  STS [R5], R2 ;  /* 0x0000000205007388 */ /* 0x0041e40000000800 */
.L_x_79:
[----:B------:R-:W-:Y:S05]  /*0130*/  BSYNC.RECONVERGENT B0 ;  /* 0x0000000000007941 */ /* 0x000fea0003800200 */
.L_x_78:
[----:B------:R-:W-:Y:S01]  /*0140*/  BAR.SYNC.DEFER_BLOCKING 0x0 ;  /* 0x0000000000007b1d */ /* 0x000fe20000010000 */
[----:B------:R-:W-:-:S09]  /*0150*/  UISETP.GE.U32.AND UP0, UPT, UR7, 0x2, UPT ;  /* 0x000000020700788c */ /* 0x000fd2000bf06070 */
[----:B------:R-:W-:Y:S05]  /*0160*/  BRA.U !UP0, `(.L_x_80) ;  /* 0x0000000108607547 */ /* 0x000fea000b800000 */
[----:B------:R-:W-:Y:S01]  /*0170*/  IMAD.SHL.U32 R6, R7, 0x2, RZ ;  /* 0x0000000207067824 */ /* 0x000fe200078e00ff */
[----:B------:R-:W1:Y:S01]  /*0180*/  LDCU UR10, c[0x0][0x390] ;  /* 0x00007200ff0a77ac */ /* 0x000e620008000800 */
[----:B------:R-:W-:-:S05]  /*0190*/  UMOV UR6, 0x1 ;  /* 0x0000000100067882 */ /* 0x000fca0000000000 */
.L_x_83:
[----:B0-----:R-:W-:Y:S01]  /*01a0*/  IMAD R3, R6, UR6, RZ ;  /* 0x0000000606037c24 */ /* 0x001fe2000f8e02ff */
[----:B------:R-:W-:Y:S04]  /*01b0*/  BSSY.RECONVERGENT B0, `(.L_x_81) ;  /* 0x000000f000007945 */ /* 0x000fe80003800200 */
[----:B0-----:R-:W-:-:S05]  /*01c0*/  IADD3 R5, PT, PT, R3, UR6, RZ ;  /* 0x0000000603057c10 */ /* 0x001fca000fffe0ff */
[----:B------:R-:W-:-:S05]  /*01d0*/  IMAD.IADD R2, R0, 0x1, R5 ;  /* 0x0000000100027824 */ /* 0x000fca00078e0205 */
[----:B-1----:R-:W-:-:S04]  /*01e0*/  ISETP.GE.U32.AND P0, PT, R2, UR10, PT ;  /* 0x0000000a02007c0c */ /* 0x002fc8000bf06070 */
[----:B------:R-:W-:-:S13]  /*01f0*/  ISETP.GE.U32.OR P0, PT, R5, UR7, P0 ;  /* 0x0000000705007c0c */ /* 0x000fda0008706470 */
[----:B------:R-:W-:Y:S05]  /*0200*/  @P0 BRA `(.L_x_82) ;  /* 0x0000000000240947 */ /* 0x000fea0003800000 */
[----:B------:R-:W0:Y:S01]  /*0210*/  S2UR UR5, SR_CgaCtaId ;  /* 0x00000000000579c3 */ /* 0x000e220000008800 */
[----:B------:R-:W-:Y:S02]  /*0220*/  UMOV UR4, 0x400 ;  /* 0x0000040000047882 */ /* 0x000fe40000000000 */
[----:B0-----:R-:W-:-:S06]  /*0230*/  ULEA UR4, UR5, UR4, 0x18 ;  /* 0x0000000405047291 */ /* 0x001fcc000f8ec0ff */
[----:B------:R-:W-:Y:S02]  /*0240*/  LEA R2, R5, UR4, 0x2 ;  /* 0x0000000405027c11 */ /* 0x000fe4000f8e10ff */
[----:B------:R-:W-:-:S04]  /*0250*/  LEA R3, R3, UR4, 0x2 ;  /* 0x0000000403037c11 */ /* 0x000fc8000f8e10ff */
[----:B------:R-:W-:Y:S04]  /*0260*/  LDS R2, [R2] ;  /* 0x0000000002027984 */ /* 0x000fe80000000800 */
[----:B------:R-:W0:Y:S02]  /*0270*/  LDS R5, [R3] ;  /* 0x0000000003057984 */ /* 0x000e240000000800 */
[----:B0-----:R-:W-:-:S05]  /*0280*/  FADD R4, R2, R5 ;  /* 0x0000000502047221 */ /* 0x001fca0000000000 */
[----:B------:R0:W-:Y:S02]  /*0290*/  STS [R3], R4 ;  /* 0x0000000403007388 */ /* 0x0001e40000000800 */
.L_x_82:
[----:B------:R-:W-:Y:S05]  /*02a0*/  BSYNC.RECONVERGENT B0 ;  /* 0x0000000000007941 */ /* 0x000fea0003800200 */
.L_x_81:
[----:B------:R-:W-:Y:S01]  /*02b0*/  BAR.SYNC.DEFER_BLOCKING 0x0 ;  /* 0x0000000000007b1d */ /* 0x000fe20000010000 */
[----:B------:R-:W-:-:S04]  /*02c0*/  USHF.L.U32 UR6, UR6, 0x1, URZ ;  /* 0x0000000106067899 */ /* 0x000fc800080006ff */
[----:B------:R-:W-:-:S09]  /*02d0*/  UISETP.GE.U32.AND UP0, UPT, UR6, UR7, UPT ;  /* 0x000000070600728c */ /* 0x000fd2000bf06070 */
[----:B------:R-:W-:Y:S05]  /*02e0*/  BRA.U !UP0, `(.L_x_83) ;  /* 0xfffffffd08ac7547 */ /* 0x000fea000b83ffff */
.L_x_80:
[----:B------:R-:W-:-:S13]  /*02f0*/  ISETP.NE.AND P0, PT, R7, RZ, PT ;  /* 0x000000ff0700720c */ /* 0x000fda0003f05270 */
        /* <DEDUP_REMOVED lines=9> */
.L_x_84:
        /* <DEDUP_REMOVED lines=15> */
.L_x_113:


//--------------------- .text._Z7kernel1PfS_i     --------------------------
	.section	.text._Z7kernel1PfS_i,"ax",@progbits
	.align	128
        .global         _Z7kernel1PfS_i
        .type           _Z7kernel1PfS_i,@function
        .size           _Z7kernel1PfS_i,(.L_x_114 - _Z7kernel1PfS_i)
        .other          _Z7kernel1PfS_i,@"STO_CUDA_ENTRY STV_DEFAULT"
_Z7kernel1PfS_i:
.text._Z7kernel1PfS_i:
        /* <DEDUP_REMOVED lines=12> */
[----:B------:R-:W-:Y:S01]  /*00c0*/  UMOV UR4, 0x400 ;  /* 0x0000040000047882 */ /* 0x000fe20000000000 */
[----:B------:R-:W-:Y:S01]  /*00d0*/  UISETP.GE.U32.AND UP0, UPT, UR8, 0x2, UPT ;  /* 0x000000020800788c */ /* 0x000fe2000bf06070 */
[----:B------:R-:W-:Y:S01]  /*00e0*/  ISETP.NE.AND P1, PT, R4, RZ, PT ;  /* 0x000000ff0400720c */ /* 0x000fe20003f25270 */
[----:B0-----:R-:W-:-:S06]  /*00f0*/  ULEA UR4, UR5, UR4, 0x18 ;  /* 0x0000000405047291 */ /* 0x001fcc000f8ec0ff */
[----:B------:R-:W-:-:S05]  /*0100*/  LEA R0, R4, UR4, 0x2 ;  /* 0x0000000404007c11 */ /* 0x000fca000f8e10ff */
[----:B--2---:R0:W-:Y:S01]  /*0110*/  @!P0 STS [R0], R3 ;  /* 0x0000000300008388 */ /* 0x0041e20000000800 */
[----:B------:R-:W-:Y:S06]  /*0120*/  BAR.SYNC.DEFER_BLOCKING 0x0 ;  /* 0x0000000000007b1d */ /* 0x000fec0000010000 */
[----:B------:R-:W-:Y:S05]  /*0130*/  BRA.U !UP0, `(.L_x_85) ;  /* 0x0000000108447547 */ /* 0x000fea000b800000 */
[----:B------:R-:W-:Y:S01]  /*0140*/  IMAD.MOV.U32 R2, RZ, RZ, 0x1 ;  /* 0x00000001ff027424 */ /* 0x000fe200078e00ff */
[----:B------:R-:W1:Y:S01]  /*0150*/  LDCU UR4, c[0x0][0x390] ;  /* 0x00007200ff0477ac */ /* 0x000e620008000800 */
[----:B------:R-:W-:-:S05]  /*0160*/  NOP ;  /* 0x0000000000007918 */ /* 0x000fca0000000000 */
.L_x_86:
[----:B------:R-:W-:Y:S02]  /*0170*/  IMAD.SHL.U32 R6, R2, 0x2, RZ ;  /* 0x0000000202067824 */ /* 0x000fe400078e00ff */
[----:B------:R-:W-:-:S03]  /*0180*/  IMAD.IADD R7, R5, 0x1, R2 ;  /* 0x0000000105077824 */ /* 0x000fc600078e0202 */
[----:B0-----:R-:W-:-:S04]  /*0190*/  IADD3 R3, PT, PT, R6, -0x1, RZ ;  /* 0xffffffff06037810 */ /* 0x001fc80007ffe0ff */
[----:B------:R-:W-:-:S04]  /*01a0*/  LOP3.LUT P0, RZ, R3, R4, RZ, 0xc0, !PT ;  /* 0x0000000403ff7212 */ /* 0x000fc8000780c0ff */
[----:B-1----:R-:W-:-:S13]  /*01b0*/  ISETP.GE.U32.OR P0, PT, R7, UR4, P0 ;  /* 0x0000000407007c0c */ /* 0x002fda0008706470 */
[----:B------:R-:W-:Y:S02]  /*01c0*/  @!P0 LEA R3, R2, R0, 0x2 ;  /* 0x0000000002038211 */ /* 0x000fe400078e10ff */
[----:B------:R-:W-:Y:S04]  /*01d0*/  @!P0 LDS R2, [R0] ;  /* 0x0000000000028984 */ /* 0x000fe80000000800 */
[----:B------:R-:W0:Y:S02]  /*01e0*/  @!P0 LDS R3, [R3] ;  /* 0x0000000003038984 */ /* 0x000e240000000800 */
[----:B0-----:R-:W-:Y:S01]  /*01f0*/  @!P0 FADD R7, R3, R2 ;  /* 0x0000000203078221 */ /* 0x001fe20000000000 */
[----:B------:R-:W-:-:S04]  /*0200*/  IMAD.MOV.U32 R2, RZ, RZ, R6 ;  /* 0x000000ffff027224 */ /* 0x000fc800078e0006 */
[----:B------:R2:W-:Y:S01]  /*0210*/  @!P0 STS [R0], R7 ;  /* 0x0000000700008388 */ /* 0x0005e20000000800 */
[----:B------:R-:W-:Y:S01]  /*0220*/  BAR.SYNC.DEFER_BLOCKING 0x0 ;  /* 0x0000000000007b1d */ /* 0x000fe20000010000 */
[----:B------:R-:W-:-:S13]  /*0230*/  ISETP.GE.U32.AND P0, PT, R6, UR8, PT ;  /* 0x0000000806007c0c */ /* 0x000fda000bf06070 */
[----:B--2---:R-:W-:Y:S05]  /*0240*/  @!P0 BRA `(.L_x_86) ;  /* 0xfffffffc00c88947 */ /* 0x004fea000383ffff */
.L_x_85:
        /* <DEDUP_REMOVED lines=9> */
.L_x_87:
        /* <DEDUP_REMOVED lines=10> */
.L_x_114:


//--------------------- .nv.shared._Z8reduce07ILj1EEvPfS0_i --------------------------
	.section	.nv.shared._Z8reduce07ILj1EEvPfS0_i,"aw",@nobits
	.sectionflags	@""
	.align	4
.nv.shared._Z8reduce07ILj1EEvPfS0_i:
	.zero		1536


//--------------------- .nv.shared.reserved.0     --------------------------
	.section	.nv.shared.reserved.0,"aw",@nobits
	.weak		__nv_reservedSMEM_offset_0_alias
	.size		__nv_reservedSMEM_offset_0_alias, 0, 64
	.other		__nv_reservedSMEM_offset_0_alias,@"STO_CUDA_RESERVED_SHARED STV_DEFAULT"
__nv_reservedSMEM_offset_0_alias:
	.zero		0
	.zero		64


//--------------------- .nv.shared._Z8reduce07ILj2EEvPfS0_i --------------------------
	.section	.nv.shared._Z8reduce07ILj2EEvPfS0_i,"aw",@nobits
	.sectionflags	@""
	.align	4
.nv.shared._Z8reduce07ILj2EEvPfS0_i:
	.zero		1536


//--------------------- .nv.shared._Z8reduce07ILj4EEvPfS0_i --------------------------
	.section	.nv.shared._Z8reduce07ILj4EEvPfS0_i,"aw",@nobits
	.sectionflags	@""
	.align	4
.nv.shared._Z8reduce07ILj4EEvPfS0_i:
	.zero		1536


//--------------------- .nv.shared._Z8reduce07ILj8EEvPfS0_i --------------------------
	.section	.nv.shared._Z8reduce07ILj8EEvPfS0_i,"aw",@nobits
	.sectionflags	@""
	.align	4
.nv.shared._Z8reduce07ILj8EEvPfS0_i:
	.zero		1536


//--------------------- .nv.shared._Z8reduce07ILj16EEvPfS0_i --------------------------
	.section	.nv.shared._Z8reduce07ILj16EEvPfS0_i,"aw",@nobits
	.sectionflags	@""
	.align	4
.nv.shared._Z8reduce07ILj16EEvPfS0_i:
	.zero		1536


//--------------------- .nv.shared._Z8reduce07ILj32EEvPfS0_i --------------------------
	.section	.nv.shared._Z8reduce07ILj32EEvPfS0_i,"aw",@nobits
	.sectionflags	@""
	.align	4
.nv.shared._Z8reduce07ILj32EEvPfS0_i:
	.zero		1536


//--------------------- .nv.shared._Z8reduce07ILj64EEvPfS0_i --------------------------
	.section	.nv.shared._Z8reduce07ILj64EEvPfS0_i,"aw",@nobits
	.sectionflags	@""
	.align	4
.nv.shared._Z8reduce07ILj64EEvPfS0_i:
	.zero		1536


//--------------------- .nv.shared._Z8reduce07ILj128EEvPfS0_i --------------------------
	.section	.nv.shared._Z8reduce07ILj128EEvPfS0_i,"aw",@nobits
	.sectionflags	@""
	.align	4
.nv.shared._Z8reduce07ILj128EEvPfS0_i:
	.zero		1536


//--------------------- .nv.shared._Z8reduce07ILj256EEvPfS0_i --------------------------
	.section	.nv.shared._Z8reduce07ILj256EEvPfS0_i,"aw",@nobits
	.sectionflags	@""
	.align	4
.nv.shared._Z8reduce07ILj256EEvPfS0_i:
	.zero		1536


//--------------------- .nv.shared._Z8reduce07ILj512EEvPfS0_i --------------------------
	.section	.nv.shared._Z8reduce07ILj512EEvPfS0_i,"aw",@nobits
	.sectionflags	@""
	.align	4
.nv.shared._Z8reduce07ILj512EEvPfS0_i:
	.zero		1536


//--------------------- .nv.shared._Z8reduce07ILj1024EEvPfS0_i --------------------------
	.section	.nv.shared._Z8reduce07ILj1024EEvPfS0_i,"aw",@nobits
	.sectionflags	@""
	.align	4
.nv.shared._Z8reduce07ILj1024EEvPfS0_i:
	.zero		1536


//--------------------- .nv.shared._Z8reduce06ILj1EEvPfS0_i --------------------------
	.section	.nv.shared._Z8reduce06ILj1EEvPfS0_i,"aw",@nobits
	.sectionflags	@""
	.align	4
.nv.shared._Z8reduce06ILj1EEvPfS0_i:
	.zero		1536


//--------------------- .nv.shared._Z8reduce06ILj2EEvPfS0_i --------------------------
	.section	.nv.shared._Z8reduce06ILj2EEvPfS0_i,"aw",@nobits
	.sectionflags	@""
	.align	4
.nv.shared._Z8reduce06ILj2EEvPfS0_i:
	.zero		1536


//--------------------- .nv.shared._Z8reduce06ILj4EEvPfS0_i --------------------------
	.section	.nv.shared._Z8reduce06ILj4EEvPfS0_i,"aw",@nobits
	.sectionflags	@""
	.align	4
.nv.shared._Z8reduce06ILj4EEvPfS0_i:
	.zero		1536


//--------------------- .nv.shared._Z8reduce06ILj8EEvPfS0_i --------------------------
	.section	.nv.shared._Z8reduce06ILj8EEvPfS0_i,"aw",@nobits
	.sectionflags	@""
	.align	4
.nv.shared._Z8reduce06ILj8EEvPfS0_i:
	.zero		1536


//--------------------- .nv.shared._Z8reduce06ILj16EEvPfS0_i --------------------------
	.section	.nv.shared._Z8reduce06ILj16EEvPfS0_i,"aw",@nobits
	.sectionflags	@""
	.align	4
.nv.shared._Z8reduce06ILj16EEvPfS0_i:
	.zero		1536


//--------------------- .nv.shared._Z8reduce06ILj32EEvPfS0_i --------------------------
	.section	.nv.shared._Z8reduce06ILj32EEvPfS0_i,"aw",@nobits
	.sectionflags	@""
	.align	4
.nv.shared._Z8reduce06ILj32EEvPfS0_i:
	.zero		1536


//--------------------- .nv.shared._Z8reduce06ILj64EEvPfS0_i --------------------------
	.section	.nv.shared._Z8reduce06ILj64EEvPfS0_i,"aw",@nobits
	.sectionflags	@""
	.align	4
.nv.shared._Z8reduce06ILj64EEvPfS0_i:
	.zero		1536


//--------------------- .nv.shared._Z8reduce06ILj128EEvPfS0_i --------------------------
	.section	.nv.shared._Z8reduce06ILj128EEvPfS0_i,"aw",@nobits
	.sectionflags	@""
	.align	4
.nv.shared._Z8reduce06ILj128EEvPfS0_i:
	.zero		1536


//--------------------- .nv.shared._Z8reduce06ILj256EEvPfS0_i --------------------------
	.section	.nv.shared._Z8reduce06ILj256EEvPfS0_i,"aw",@nobits
	.sectionflags	@""
	.align	4
.nv.shared._Z8reduce06ILj256EEvPfS0_i:
	.zero		1536


//--------------------- .nv.shared._Z8reduce06ILj512EEvPfS0_i --------------------------
	.section	.nv.shared._Z8reduce06ILj512EEvPfS0_i,"aw",@nobits
	.sectionflags	@""
	.align	4
.nv.shared._Z8reduce06ILj512EEvPfS0_i:
	.zero		1536


//--------------------- .nv.shared._Z8reduce06ILj1024EEvPfS0_i --------------------------
	.section	.nv.shared._Z8reduce06ILj1024EEvPfS0_i,"aw",@nobits
	.sectionflags	@""
	.align	4
.nv.shared._Z8reduce06ILj1024EEvPfS0_i:
	.zero		1536


//--------------------- .nv.shared._Z7kernel5PfS_i --------------------------
	.section	.nv.shared._Z7kernel5PfS_i,"aw",@nobits
	.sectionflags	@""
	.align	4
.nv.shared._Z7kernel5PfS_i:
	.zero		1536


//--------------------- .nv.shared._Z7kernel4PfS_i --------------------------
	.section	.nv.shared._Z7kernel4PfS_i,"aw",@nobits
	.sectionflags	@""
	.align	4
.nv.shared._Z7kernel4PfS_i:
	.zero		1536


//--------------------- .nv.shared._Z7kernel3PfS_i --------------------------
	.section	.nv.shared._Z7kernel3PfS_i,"aw",@nobits
	.sectionflags	@""
	.align	4
.nv.shared._Z7kernel3PfS_i:
	.zero		1536


//--------------------- .nv.shared._Z7kernel2PfS_i --------------------------
	.section	.nv.shared._Z7kernel2PfS_i,"aw",@nobits
	.sectionflags	@""
	.align	4
.nv.shared._Z7kernel2PfS_i:
	.zero		1536


//--------------------- .nv.shared._Z7kernel1PfS_i --------------------------
	.section	.nv.shared._Z7kernel1PfS_i,"aw",@nobits
	.sectionflags	@""
	.align	4
.nv.shared._Z7kernel1PfS_i:
	.zero		1536


//--------------------- .nv.constant0._Z8reduce07ILj1EEvPfS0_i --------------------------
	.section	.nv.constant0._Z8reduce07ILj1EEvPfS0_i,"a",@progbits
	.sectionflags	@""
	.align	4
.nv.constant0._Z8reduce07ILj1EEvPfS0_i:
	.zero		916


//--------------------- .nv.constant0._Z8reduce07ILj2EEvPfS0_i --------------------------
	.section	.nv.constant0._Z8reduce07ILj2EEvPfS0_i,"a",@progbits
	.sectionflags	@""
	.align	4
.nv.constant0._Z8reduce07ILj2EEvPfS0_i:
	.zero		916


//--------------------- .nv.constant0._Z8reduce07ILj4EEvPfS0_i --------------------------
	.section	.nv.constant0._Z8reduce07ILj4EEvPfS0_i,"a",@progbits
	.sectionflags	@""
	.align	4
.nv.constant0._Z8reduce07ILj4EEvPfS0_i:
	.zero		916


//--------------------- .nv.constant0._Z8reduce07ILj8EEvPfS0_i --------------------------
	.section	.nv.constant0._Z8reduce07ILj8EEvPfS0_i,"a",@progbits
	.sectionflags	@""
	.align	4
.nv.constant0._Z8reduce07ILj8EEvPfS0_i:
	.zero		916


//--------------------- .nv.constant0._Z8reduce07ILj16EEvPfS0_i --------------------------
	.section	.nv.constant0._Z8reduce07ILj16EEvPfS0_i,"a",@progbits
	.sectionflags	@""
	.align	4
.nv.constant0._Z8reduce07ILj16EEvPfS0_i:
	.zero		916


//--------------------- .nv.constant0._Z8reduce07ILj32EEvPfS0_i --------------------------
	.section	.nv.constant0._Z8reduce07ILj32EEvPfS0_i,"a",@progbits
	.sectionflags	@""
	.align	4
.nv.constant0._Z8reduce07ILj32EEvPfS0_i:
	.zero		916


//--------------------- .nv.constant0._Z8reduce07ILj64EEvPfS0_i --------------------------
	.section	.nv.constant0._Z8reduce07ILj64EEvPfS0_i,"a",@progbits
	.sectionflags	@""
	.align	4
.nv.constant0._Z8reduce07ILj64EEvPfS0_i:
	.zero		916


//--------------------- .nv.constant0._Z8reduce07ILj128EEvPfS0_i --------------------------
	.section	.nv.constant0._Z8reduce07ILj128EEvPfS0_i,"a",@progbits
	.sectionflags	@""
	.align	4
.nv.constant0._Z8reduce07ILj128EEvPfS0_i:
	.zero		916


//--------------------- .nv.constant0._Z8reduce07ILj256EEvPfS0_i --------------------------
	.section	.nv.constant0._Z8reduce07ILj256EEvPfS0_i,"a",@progbits
	.sectionflags	@""
	.align	4
.nv.constant0._Z8reduce07ILj256EEvPfS0_i:
	.zero		916


//--------------------- .nv.constant0._Z8reduce07ILj512EEvPfS0_i --------------------------
	.section	.nv.constant0._Z8reduce07ILj512EEvPfS0_i,"a",@progbits
	.sectionflags	@""
	.align	4
.nv.constant0._Z8reduce07ILj512EEvPfS0_i:
	.zero		916


//--------------------- .nv.constant0._Z8reduce07ILj1024EEvPfS0_i --------------------------
	.section	.nv.constant0._Z8reduce07ILj1024EEvPfS0_i,"a",@progbits
	.sectionflags	@""
	.align	4
.nv.constant0._Z8reduce07ILj1024EEvPfS0_i:
	.zero		916


//--------------------- .nv.constant0._Z8reduce06ILj1EEvPfS0_i --------------------------
	.section	.nv.constant0._Z8reduce06ILj1EEvPfS0_i,"a",@progbits
	.sectionflags	@""
	.align	4
.nv.constant0._Z8reduce06ILj1EEvPfS0_i:
	.zero		916


//--------------------- .nv.constant0._Z8reduce06ILj2EEvPfS0_i --------------------------
	.section	.nv.constant0._Z8reduce06ILj2EEvPfS0_i,"a",@progbits
	.sectionflags	@""
	.align	4
.nv.constant0._Z8reduce06ILj2EEvPfS0_i:
	.zero		916


//--------------------- .nv.constant0._Z8reduce06ILj4EEvPfS0_i --------------------------
	.section	.nv.constant0._Z8reduce06ILj4EEvPfS0_i,"a",@progbits
	.sectionflags	@""
	.align	4
.nv.constant0._Z8reduce06ILj4EEvPfS0_i:
	.zero		916


//--------------------- .nv.constant0._Z8reduce06ILj8EEvPfS0_i --------------------------
	.section	.nv.constant0._Z8reduce06ILj8EEvPfS0_i,"a",@progbits
	.sectionflags	@""
	.align	4
.nv.constant0._Z8reduce06ILj8EEvPfS0_i:
	.zero		916


//--------------------- .nv.constant0._Z8reduce06ILj16EEvPfS0_i --------------------------
	.section	.nv.constant0._Z8reduce06ILj16EEvPfS0_i,"a",@progbits
	.sectionflags	@""
	.align	4
.nv.constant0._Z8reduce06ILj16EEvPfS0_i:
	.zero		916


//--------------------- .nv.constant0._Z8reduce06ILj32EEvPfS0_i --------------------------
	.section	.nv.constant0._Z8reduce06ILj32EEvPfS0_i,"a",@progbits
	.sectionflags	@""
	.align	4
.nv.constant0._Z8reduce06ILj32EEvPfS0_i:
	.zero		916


//--------------------- .nv.constant0._Z8reduce06ILj64EEvPfS0_i --------------------------
	.section	.nv.constant0._Z8reduce06ILj64EEvPfS0_i,"a",@progbits
	.sectionflags	@""
	.align	4
.nv.constant0._Z8reduce06ILj64EEvPfS0_i:
	.zero		916


//--------------------- .nv.constant0._Z8reduce06ILj128EEvPfS0_i --------------------------
	.section	.nv.constant0._Z8reduce06ILj128EEvPfS0_i,"a",@progbits
	.sectionflags	@""
	.align	4
.nv.constant0._Z8reduce06ILj128EEvPfS0_i:
	.zero		916


//--------------------- .nv.constant0._Z8reduce06ILj256EEvPfS0_i --------------------------
	.section	.nv.constant0._Z8reduce06ILj256EEvPfS0_i,"a",@progbits
	.sectionflags	@""
	.align	4
.nv.constant0._Z8reduce06ILj256EEvPfS0_i:
	.zero		916


//--------------------- .nv.constant0._Z8reduce06ILj512EEvPfS0_i --------------------------
	.section	.nv.constant0._Z8reduce06ILj512EEvPfS0_i,"a",@progbits
	.sectionflags	@""
	.align	4
.nv.constant0._Z8reduce06ILj512EEvPfS0_i:
	.zero		916


//--------------------- .nv.constant0._Z8reduce06ILj1024EEvPfS0_i --------------------------
	.section	.nv.constant0._Z8reduce06ILj1024EEvPfS0_i,"a",@progbits
	.sectionflags	@""
	.align	4
.nv.constant0._Z8reduce06ILj1024EEvPfS0_i:
	.zero		916


//--------------------- .nv.constant0._Z7kernel5PfS_i --------------------------
	.section	.nv.constant0._Z7kernel5PfS_i,"a",@progbits
	.sectionflags	@""
	.align	4
.nv.constant0._Z7kernel5PfS_i:
	.zero		916


//--------------------- .nv.constant0._Z7kernel4PfS_i --------------------------
	.section	.nv.constant0._Z7kernel4PfS_i,"a",@progbits
	.sectionflags	@""
	.align	4
.nv.constant0._Z7kernel4PfS_i:
	.zero		916


//--------------------- .nv.constant0._Z7kernel3PfS_i --------------------------
	.section	.nv.constant0._Z7kernel3PfS_i,"a",@progbits
	.sectionflags	@""
	.align	4
.nv.constant0._Z7kernel3PfS_i:
	.zero		916


//--------------------- .nv.constant0._Z7kernel2PfS_i --------------------------
	.section	.nv.constant0._Z7kernel2PfS_i,"a",@progbits
	.sectionflags	@""
	.align	4
.nv.constant0._Z7kernel2PfS_i:
	.zero		916


//--------------------- .nv.constant0._Z7kernel1PfS_i --------------------------
	.section	.nv.constant0._Z7kernel1PfS_i,"a",@progbits
	.sectionflags	@""
	.align	4
.nv.constant0._Z7kernel1PfS_i:
	.zero		916


//--------------------- SYMBOLS --------------------------

	.type		.nv.reservedSmem.offset0,@object
	.size		.nv.reservedSmem.offset0,0x4
	.type		.nv.reservedSmem.cap,@object
	.size		.nv.reservedSmem.cap,0x4
